//
// Generated by NVIDIA NVVM Compiler
//
// Compiler Build ID: CL-36424714
// Cuda compilation tools, release 13.0, V13.0.88
// Based on NVVM 20.0.0
//

.version 9.0
.target sm_100
.address_size 64

	// .globl	evaluation
.global .align 1 .b8 truth_values[3000000];
.global .align 8 .b8 links[72000000];

.visible .entry evaluation(
	.param .u64 .ptr .align 1 evaluation_param_0,
	.param .u64 .ptr .align 1 evaluation_param_1,
	.param .u64 .ptr .align 1 evaluation_param_2,
	.param .u64 .ptr .align 1 evaluation_param_3,
	.param .u64 .ptr .align 1 evaluation_param_4,
	.param .u64 .ptr .align 1 evaluation_param_5,
	.param .u32 evaluation_param_6,
	.param .u32 evaluation_param_7,
	.param .u64 .ptr .align 1 evaluation_param_8,
	.param .u64 .ptr .align 1 evaluation_param_9,
	.param .u64 .ptr .align 1 evaluation_param_10,
	.param .u64 .ptr .align 1 evaluation_param_11,
	.param .u64 .ptr .align 1 evaluation_param_12,
	.param .u64 .ptr .align 1 evaluation_param_13,
	.param .u64 .ptr .align 1 evaluation_param_14,
	.param .u64 .ptr .align 1 evaluation_param_15,
	.param .u64 .ptr .align 1 evaluation_param_16,
	.param .u64 .ptr .align 1 evaluation_param_17,
	.param .u64 .ptr .align 1 evaluation_param_18,
	.param .u32 evaluation_param_19,
	.param .u32 evaluation_param_20
)
{
	.local .align 16 .b8 	__local_depot0[80];
	.reg .b64 	%SP;
	.reg .b64 	%SPL;
	.reg .pred 	%p<126>;
	.reg .b16 	%rs<64>;
	.reg .b32 	%r<162>;
	.reg .b64 	%rd<290>;
	.reg .b64 	%fd<34>;

	mov.u64 	%SPL, __local_depot0;
	ld.param.u64 	%rd104, [evaluation_param_0];
	ld.param.u64 	%rd105, [evaluation_param_1];
	ld.param.u64 	%rd106, [evaluation_param_2];
	ld.param.u64 	%rd107, [evaluation_param_3];
	ld.param.u64 	%rd108, [evaluation_param_4];
	ld.param.u64 	%rd109, [evaluation_param_5];
	ld.param.u32 	%r158, [evaluation_param_6];
	ld.param.u32 	%r37, [evaluation_param_7];
	ld.param.u64 	%rd94, [evaluation_param_8];
	ld.param.u64 	%rd110, [evaluation_param_9];
	ld.param.u64 	%rd95, [evaluation_param_10];
	ld.param.u64 	%rd97, [evaluation_param_12];
	ld.param.u64 	%rd98, [evaluation_param_13];
	ld.param.u64 	%rd99, [evaluation_param_14];
	ld.param.u32 	%r38, [evaluation_param_19];
	ld.param.u32 	%r39, [evaluation_param_20];
	cvta.to.global.u64 	%rd1, %rd110;
	cvta.to.global.u64 	%rd2, %rd108;
	cvta.to.global.u64 	%rd3, %rd105;
	cvta.to.global.u64 	%rd4, %rd106;
	cvta.to.global.u64 	%rd5, %rd107;
	cvta.to.global.u64 	%rd6, %rd104;
	cvta.to.global.u64 	%rd7, %rd109;
	add.u64 	%rd8, %SPL, 0;
	mov.u32 	%r40, %tid.x;
	mov.u32 	%r41, %ntid.x;
	mov.u32 	%r42, %ctaid.x;
	mad.lo.s32 	%r156, %r41, %r42, %r40;
	setp.ge.s32 	%p13, %r156, %r39;
	@%p13 bra 	$L__BB0_134;
	mov.b32 	%r43, -1;
	st.local.u32 	[%rd8], %r43;
	st.local.u32 	[%rd8+40], %r43;
	cvt.s64.s32 	%rd269, %r37;
	mul.wide.s32 	%rd112, %r37, 4;
	add.s64 	%rd113, %rd7, %rd112;
	ld.global.u32 	%r154, [%rd113];
	add.s64 	%rd114, %rd6, %rd112;
	ld.global.u32 	%r149, [%rd114];
	setp.eq.s32 	%p14, %r149, -1;
	@%p14 bra 	$L__BB0_10;
	ld.param.u64 	%rd264, [evaluation_param_11];
	cvta.to.global.u64 	%rd10, %rd94;
	cvta.to.global.u64 	%rd11, %rd95;
	cvta.to.global.u64 	%rd12, %rd97;
	cvta.to.global.u64 	%rd13, %rd264;
	cvta.to.global.u64 	%rd14, %rd98;
	cvta.to.global.u64 	%rd15, %rd99;
	mov.b32 	%r155, 0;
	mov.u32 	%r152, %r37;
$L__BB0_3:
	mov.u32 	%r7, %r152;
	mov.u64 	%rd16, %rd269;
	mov.u32 	%r152, %r149;
	cvt.s64.s32 	%rd269, %r152;
	mul.wide.s32 	%rd115, %r152, 4;
	add.s64 	%rd116, %rd5, %rd115;
	ld.global.u32 	%r45, [%rd116];
	setp.gt.u32 	%p15, %r45, 13;
	@%p15 bra 	$L__BB0_9;
	mov.b32 	%r46, 1;
	shl.b32 	%r47, %r46, %r45;
	and.b32  	%r48, %r47, 8198;
	setp.ne.s32 	%p16, %r48, 0;
	@%p16 bra 	$L__BB0_7;
	mov.b32 	%r49, 1;
	shl.b32 	%r50, %r49, %r45;
	and.b32  	%r51, %r50, 24;
	setp.ne.s32 	%p17, %r51, 0;
	@%p17 bra 	$L__BB0_6;
	bra.uni 	$L__BB0_9;
$L__BB0_6:
	shl.b64 	%rd123, %rd269, 2;
	add.s64 	%rd124, %rd2, %rd123;
	ld.global.u32 	%r55, [%rd124];
	mul.wide.s32 	%rd125, %r55, 4;
	add.s64 	%rd126, %rd1, %rd125;
	ld.global.u32 	%r56, [%rd126];
	div.s32 	%r9, %r156, %r56;
	mul.lo.s32 	%r57, %r9, %r56;
	sub.s32 	%r58, %r156, %r57;
	add.s64 	%rd127, %rd10, %rd125;
	ld.global.u32 	%r59, [%rd127];
	add.s32 	%r60, %r59, %r58;
	mul.wide.s32 	%rd128, %r60, 4;
	add.s64 	%rd129, %rd11, %rd128;
	ld.global.u32 	%r61, [%rd129];
	mul.wide.s32 	%rd130, %r155, 40;
	add.s64 	%rd131, %rd8, %rd130;
	st.local.u32 	[%rd131], %r61;
	mul.wide.s32 	%rd132, %r61, 8;
	add.s64 	%rd133, %rd12, %rd132;
	ld.global.f64 	%fd1, [%rd133];
	st.local.f64 	[%rd131+8], %fd1;
	add.s64 	%rd134, %rd13, %rd132;
	ld.global.f64 	%fd2, [%rd134];
	st.local.f64 	[%rd131+16], %fd2;
	add.s64 	%rd135, %rd14, %rd132;
	ld.global.f64 	%fd3, [%rd135];
	st.local.f64 	[%rd131+24], %fd3;
	mul.wide.s32 	%rd136, %r61, 4;
	add.s64 	%rd137, %rd15, %rd136;
	ld.global.u32 	%r62, [%rd137];
	st.local.u32 	[%rd131+32], %r62;
	shl.b64 	%rd138, %rd16, 2;
	add.s64 	%rd139, %rd7, %rd138;
	ld.global.u32 	%r63, [%rd139];
	mad.lo.s32 	%r154, %r63, %r58, %r154;
	add.s32 	%r155, %r155, 1;
	mov.u32 	%r156, %r9;
	bra.uni 	$L__BB0_9;
$L__BB0_7:
	shl.b64 	%rd117, %rd269, 2;
	add.s64 	%rd118, %rd4, %rd117;
	ld.global.u32 	%r52, [%rd118];
	setp.ne.s32 	%p18, %r52, %r7;
	@%p18 bra 	$L__BB0_9;
	shl.b64 	%rd119, %rd269, 2;
	add.s64 	%rd120, %rd3, %rd119;
	ld.global.u32 	%r53, [%rd120];
	mul.wide.s32 	%rd121, %r53, 4;
	add.s64 	%rd122, %rd7, %rd121;
	ld.global.u32 	%r54, [%rd122];
	add.s32 	%r154, %r54, %r154;
$L__BB0_9:
	shl.b64 	%rd140, %rd269, 2;
	add.s64 	%rd141, %rd6, %rd140;
	ld.global.u32 	%r149, [%rd141];
	setp.ne.s32 	%p19, %r149, -1;
	@%p19 bra 	$L__BB0_3;
$L__BB0_10:
	setp.gt.s32 	%p20, %r158, %r37;
	@%p20 bra 	$L__BB0_127;
	add.s32 	%r18, %r154, -1;
	mov.u64 	%rd146, links;
	mov.u64 	%rd149, truth_values;
$L__BB0_12:
	mov.u32 	%r19, %r158;
	sub.s32 	%r65, %r19, %r37;
	add.s32 	%r20, %r65, %r18;
	mul.wide.s32 	%rd142, %r19, 4;
	add.s64 	%rd143, %rd5, %rd142;
	ld.global.u32 	%r64, [%rd143];
	cvt.s64.s32 	%rd144, %r20;
	mul.wide.s32 	%rd145, %r20, 24;
	add.s64 	%rd18, %rd146, %rd145;
	cvta.global.u64 	%rd147, %rd146;
	add.s64 	%rd19, %rd147, %rd145;
	mov.b64 	%rd148, 0;
	st.global.u64 	[%rd18], %rd148;
	st.global.u64 	[%rd18+8], %rd19;
	mov.b32 	%r66, -1;
	st.global.v2.u32 	[%rd18+16], {%r66, %r66};
	add.s64 	%rd20, %rd149, %rd144;
	setp.gt.s32 	%p21, %r64, 7;
	@%p21 bra 	$L__BB0_33;
	setp.gt.s32 	%p29, %r64, 2;
	@%p29 bra 	$L__BB0_29;
	setp.eq.s32 	%p33, %r64, 0;
	@%p33 bra 	$L__BB0_117;
	setp.eq.s32 	%p34, %r64, 1;
	@%p34 bra 	$L__BB0_99;
	setp.eq.s32 	%p35, %r64, 2;
	@%p35 bra 	$L__BB0_17;
	bra.uni 	$L__BB0_125;
$L__BB0_17:
	add.s64 	%rd73, %rd4, %rd142;
	ld.global.u32 	%r114, [%rd73];
	mul.wide.s32 	%rd210, %r114, 4;
	add.s64 	%rd211, %rd7, %rd210;
	ld.global.u32 	%r115, [%rd211];
	not.b32 	%r116, %r115;
	add.s32 	%r117, %r20, %r116;
	cvt.s64.s32 	%rd212, %r117;
	mov.u64 	%rd213, truth_values;
	add.s64 	%rd214, %rd213, %rd212;
	ld.global.u8 	%rs45, [%rd214];
	setp.eq.s16 	%p92, %rs45, 0;
	@%p92 bra 	$L__BB0_19;
	ld.global.u8 	%rs46, [%rd20+-1];
	setp.eq.s16 	%p93, %rs46, 0;
	@%p93 bra 	$L__BB0_113;
$L__BB0_19:
	ld.global.v2.u32 	{%r120, %r121}, [%rd18+-8];
	st.global.v2.u32 	[%rd18+16], {%r120, %r121};
	mov.b64 	%rd284, 0;
	st.global.u64 	[%rd18], %rd284;
	st.global.u64 	[%rd18+8], %rd19;
	ld.global.u64 	%rd74, [%rd18+-24];
	setp.eq.s64 	%p96, %rd74, 0;
	@%p96 bra 	$L__BB0_21;
	ld.global.u64 	%rd220, [%rd18+-16];
	st.u64 	[%rd74+8], %rd220;
	ld.global.u64 	%rd284, [%rd18+-24];
$L__BB0_21:
	setp.eq.s64 	%p97, %rd284, 0;
	@%p97 bra 	$L__BB0_23;
	ld.global.u64 	%rd221, [%rd18+8];
	st.u64 	[%rd221], %rd284;
	ld.u64 	%rd222, [%rd284+8];
	st.global.u64 	[%rd18+8], %rd222;
$L__BB0_23:
	ld.global.u32 	%r122, [%rd73];
	mul.wide.s32 	%rd223, %r122, 4;
	add.s64 	%rd224, %rd7, %rd223;
	ld.global.u32 	%r123, [%rd224];
	not.b32 	%r124, %r123;
	mul.wide.s32 	%rd77, %r124, 24;
	add.s64 	%rd286, %rd19, %rd77;
	ld.global.u32 	%r125, [%rd18+16];
	setp.ne.s32 	%p98, %r125, -1;
	@%p98 bra 	$L__BB0_28;
	ld.global.u32 	%r126, [%rd18+20];
	setp.ne.s32 	%p99, %r126, -1;
	@%p99 bra 	$L__BB0_28;
	add.s64 	%rd79, %rd18, %rd77;
	ld.global.v2.u32 	{%r127, %r128}, [%rd79+16];
	st.global.v2.u32 	[%rd18+16], {%r127, %r128};
	mov.b64 	%rd286, 0;
	st.global.u64 	[%rd18], %rd286;
	st.global.u64 	[%rd18+8], %rd19;
	ld.global.u64 	%rd80, [%rd79];
	setp.eq.s64 	%p100, %rd80, 0;
	@%p100 bra 	$L__BB0_27;
	ld.global.u64 	%rd226, [%rd79+8];
	st.u64 	[%rd80+8], %rd226;
	ld.global.u64 	%rd286, [%rd79];
$L__BB0_27:
	setp.eq.s64 	%p101, %rd286, 0;
	mov.b16 	%rs63, 1;
	@%p101 bra 	$L__BB0_126;
$L__BB0_28:
	ld.global.u64 	%rd227, [%rd18+8];
	st.u64 	[%rd227], %rd286;
	ld.u64 	%rd228, [%rd286+8];
	st.global.u64 	[%rd18+8], %rd228;
	mov.b16 	%rs63, 1;
	bra.uni 	$L__BB0_126;
$L__BB0_29:
	setp.eq.s32 	%p30, %r64, 3;
	@%p30 bra 	$L__BB0_55;
	setp.eq.s32 	%p31, %r64, 4;
	@%p31 bra 	$L__BB0_77;
	setp.eq.s32 	%p32, %r64, 7;
	@%p32 bra 	$L__BB0_32;
	bra.uni 	$L__BB0_125;
$L__BB0_32:
	ld.local.u32 	%r67, [%rd8+32];
	ld.local.u32 	%r68, [%rd8+72];
	setp.eq.s32 	%p50, %r67, %r68;
	selp.u16 	%rs63, 1, 0, %p50;
	bra.uni 	$L__BB0_125;
$L__BB0_33:
	setp.gt.s32 	%p22, %r64, 10;
	@%p22 bra 	$L__BB0_38;
	setp.eq.s32 	%p26, %r64, 8;
	@%p26 bra 	$L__BB0_121;
	setp.eq.s32 	%p27, %r64, 9;
	@%p27 bra 	$L__BB0_122;
	setp.eq.s32 	%p28, %r64, 10;
	@%p28 bra 	$L__BB0_37;
	bra.uni 	$L__BB0_125;
$L__BB0_37:
	ld.local.f64 	%fd14, [%rd8+8];
	ld.local.f64 	%fd15, [%rd8+16];
	ld.local.v2.f64 	{%fd16, %fd17}, [%rd8+48];
	sub.f64 	%fd18, %fd14, %fd16;
	sub.f64 	%fd19, %fd15, %fd17;
	mul.f64 	%fd20, %fd19, %fd19;
	fma.rn.f64 	%fd21, %fd18, %fd18, %fd20;
	setp.le.f64 	%p47, %fd21, 0d3F447AE147AE147B;
	selp.u16 	%rs63, 1, 0, %p47;
	bra.uni 	$L__BB0_125;
$L__BB0_38:
	setp.eq.s32 	%p23, %r64, 11;
	@%p23 bra 	$L__BB0_123;
	setp.eq.s32 	%p24, %r64, 12;
	@%p24 bra 	$L__BB0_124;
	setp.eq.s32 	%p25, %r64, 13;
	@%p25 bra 	$L__BB0_41;
	bra.uni 	$L__BB0_125;
$L__BB0_41:
	ld.global.u8 	%rs14, [%rd20+-1];
	setp.ne.s16 	%p52, %rs14, 0;
	add.s64 	%rd62, %rd4, %rd142;
	mov.pred 	%p125, -1;
	@%p52 bra 	$L__BB0_43;
	ld.global.u32 	%r69, [%rd62];
	mul.wide.s32 	%rd151, %r69, 4;
	add.s64 	%rd152, %rd7, %rd151;
	ld.global.s32 	%rd153, [%rd152];
	not.b64 	%rd154, %rd153;
	add.s64 	%rd155, %rd20, %rd154;
	ld.global.u8 	%rs27, [%rd155];
	setp.ne.s16 	%p125, %rs27, 0;
$L__BB0_43:
	selp.u16 	%rs63, 1, 0, %p125;
	selp.u32 	%r31, 1, 0, %p125;
	cvt.u32.u16 	%r70, %rs14;
	cvt.s32.s8 	%r71, %r70;
	setp.ne.s32 	%p53, %r71, %r31;
	@%p53 bra 	$L__BB0_48;
	ld.global.v2.u32 	{%r72, %r73}, [%rd18+-8];
	st.global.v2.u32 	[%rd18+16], {%r72, %r73};
	mov.b64 	%rd281, 0;
	st.global.u64 	[%rd18], %rd281;
	st.global.u64 	[%rd18+8], %rd19;
	ld.global.u64 	%rd63, [%rd18+-24];
	setp.eq.s64 	%p54, %rd63, 0;
	@%p54 bra 	$L__BB0_46;
	ld.global.u64 	%rd157, [%rd18+-16];
	st.u64 	[%rd63+8], %rd157;
	ld.global.u64 	%rd281, [%rd18+-24];
$L__BB0_46:
	setp.eq.s64 	%p55, %rd281, 0;
	@%p55 bra 	$L__BB0_48;
	ld.global.u64 	%rd158, [%rd18+8];
	st.u64 	[%rd158], %rd281;
	ld.u64 	%rd159, [%rd281+8];
	st.global.u64 	[%rd18+8], %rd159;
$L__BB0_48:
	ld.global.u32 	%r74, [%rd62];
	mul.wide.s32 	%rd160, %r74, 4;
	add.s64 	%rd161, %rd7, %rd160;
	ld.global.s32 	%rd162, [%rd161];
	not.b64 	%rd163, %rd162;
	cvt.u32.u64 	%r32, %rd163;
	add.s64 	%rd164, %rd20, %rd163;
	ld.global.s8 	%r75, [%rd164];
	setp.ne.s32 	%p56, %r75, %r31;
	@%p56 bra 	$L__BB0_126;
	mul.wide.s32 	%rd66, %r32, 24;
	add.s64 	%rd283, %rd19, %rd66;
	ld.global.u32 	%r76, [%rd18+16];
	setp.ne.s32 	%p57, %r76, -1;
	@%p57 bra 	$L__BB0_54;
	ld.global.u32 	%r77, [%rd18+20];
	setp.ne.s32 	%p58, %r77, -1;
	@%p58 bra 	$L__BB0_54;
	add.s64 	%rd68, %rd18, %rd66;
	ld.global.v2.u32 	{%r78, %r79}, [%rd68+16];
	st.global.v2.u32 	[%rd18+16], {%r78, %r79};
	mov.b64 	%rd283, 0;
	st.global.u64 	[%rd18], %rd283;
	st.global.u64 	[%rd18+8], %rd19;
	ld.global.u64 	%rd69, [%rd68];
	setp.eq.s64 	%p59, %rd69, 0;
	@%p59 bra 	$L__BB0_53;
	ld.global.u64 	%rd166, [%rd68+8];
	st.u64 	[%rd69+8], %rd166;
	ld.global.u64 	%rd283, [%rd68];
$L__BB0_53:
	setp.eq.s64 	%p60, %rd283, 0;
	@%p60 bra 	$L__BB0_126;
$L__BB0_54:
	ld.global.u64 	%rd167, [%rd18+8];
	st.u64 	[%rd167], %rd283;
	ld.u64 	%rd168, [%rd283+8];
	st.global.u64 	[%rd18+8], %rd168;
	bra.uni 	$L__BB0_126;
$L__BB0_55:
	add.s64 	%rd190, %rd3, %rd142;
	ld.global.u32 	%r97, [%rd190];
	mul.wide.s32 	%rd191, %r97, 4;
	add.s64 	%rd192, %rd7, %rd191;
	ld.global.u32 	%r21, [%rd192];
	add.s64 	%rd21, %rd2, %rd142;
	ld.global.u32 	%r98, [%rd21];
	mul.wide.s32 	%rd193, %r98, 4;
	add.s64 	%rd194, %rd1, %rd193;
	ld.global.u32 	%r99, [%rd194];
	setp.lt.s32 	%p76, %r99, 1;
	mov.b16 	%rs63, 1;
	@%p76 bra 	$L__BB0_126;
	mov.b16 	%rs58, 1;
	mov.b32 	%r159, 0;
	mov.u16 	%rs63, %rs58;
$L__BB0_57:
	and.b16  	%rs39, %rs63, 255;
	setp.eq.s16 	%p78, %rs39, 0;
	mul.lo.s32 	%r101, %r159, %r21;
	not.b32 	%r23, %r101;
	add.s32 	%r102, %r20, %r23;
	cvt.s64.s32 	%rd195, %r102;
	mov.u64 	%rd196, truth_values;
	add.s64 	%rd197, %rd196, %rd195;
	ld.global.u8 	%rs4, [%rd197];
	mov.pred 	%p120, 0;
	@%p78 bra 	$L__BB0_59;
	setp.ne.s16 	%p120, %rs4, 0;
$L__BB0_59:
	selp.u16 	%rs63, 1, 0, %p120;
	setp.ne.s16 	%p79, %rs4, 0;
	@%p79 bra 	$L__BB0_69;
	and.b16  	%rs42, %rs58, 255;
	setp.ne.s16 	%p85, %rs42, 0;
	@%p85 bra 	$L__BB0_62;
	ld.global.u32 	%r108, [%rd18+16];
	setp.eq.s32 	%p121, %r108, -1;
	bra.uni 	$L__BB0_63;
$L__BB0_62:
	mov.b64 	%rd202, 0;
	st.global.u64 	[%rd18], %rd202;
	st.global.u64 	[%rd18+8], %rd19;
	mov.b32 	%r107, -1;
	st.global.v2.u32 	[%rd18+16], {%r107, %r107};
	mov.pred 	%p121, -1;
$L__BB0_63:
	mul.wide.s32 	%rd22, %r23, 24;
	add.s64 	%rd271, %rd19, %rd22;
	not.pred 	%p87, %p121;
	@%p87 bra 	$L__BB0_68;
	ld.global.u32 	%r109, [%rd18+20];
	setp.ne.s32 	%p88, %r109, -1;
	@%p88 bra 	$L__BB0_68;
	add.s64 	%rd24, %rd18, %rd22;
	ld.global.v2.u32 	{%r110, %r111}, [%rd24+16];
	st.global.v2.u32 	[%rd18+16], {%r110, %r111};
	mov.b64 	%rd271, 0;
	st.global.u64 	[%rd18], %rd271;
	st.global.u64 	[%rd18+8], %rd19;
	ld.global.u64 	%rd25, [%rd24];
	setp.eq.s64 	%p89, %rd25, 0;
	@%p89 bra 	$L__BB0_67;
	ld.global.u64 	%rd204, [%rd24+8];
	st.u64 	[%rd25+8], %rd204;
	ld.global.u64 	%rd271, [%rd24];
$L__BB0_67:
	setp.eq.s64 	%p90, %rd271, 0;
	mov.b16 	%rs58, 0;
	@%p90 bra 	$L__BB0_76;
$L__BB0_68:
	ld.global.u64 	%rd205, [%rd18+8];
	st.u64 	[%rd205], %rd271;
	ld.u64 	%rd206, [%rd271+8];
	st.global.u64 	[%rd18+8], %rd206;
	mov.b16 	%rs58, 0;
	bra.uni 	$L__BB0_76;
$L__BB0_69:
	not.pred 	%p80, %p120;
	@%p80 bra 	$L__BB0_76;
	mul.wide.s32 	%rd29, %r23, 24;
	add.s64 	%rd273, %rd19, %rd29;
	ld.global.u32 	%r103, [%rd18+16];
	setp.ne.s32 	%p81, %r103, -1;
	@%p81 bra 	$L__BB0_75;
	ld.global.u32 	%r104, [%rd18+20];
	setp.ne.s32 	%p82, %r104, -1;
	@%p82 bra 	$L__BB0_75;
	add.s64 	%rd31, %rd18, %rd29;
	ld.global.v2.u32 	{%r105, %r106}, [%rd31+16];
	st.global.v2.u32 	[%rd18+16], {%r105, %r106};
	mov.b64 	%rd273, 0;
	st.global.u64 	[%rd18], %rd273;
	st.global.u64 	[%rd18+8], %rd19;
	ld.global.u64 	%rd32, [%rd31];
	setp.eq.s64 	%p83, %rd32, 0;
	@%p83 bra 	$L__BB0_74;
	ld.global.u64 	%rd199, [%rd31+8];
	st.u64 	[%rd32+8], %rd199;
	ld.global.u64 	%rd273, [%rd31];
$L__BB0_74:
	setp.eq.s64 	%p84, %rd273, 0;
	@%p84 bra 	$L__BB0_76;
$L__BB0_75:
	ld.global.u64 	%rd200, [%rd18+8];
	st.u64 	[%rd200], %rd273;
	ld.u64 	%rd201, [%rd273+8];
	st.global.u64 	[%rd18+8], %rd201;
$L__BB0_76:
	add.s32 	%r159, %r159, 1;
	ld.global.u32 	%r112, [%rd21];
	mul.wide.s32 	%rd207, %r112, 4;
	add.s64 	%rd208, %rd1, %rd207;
	ld.global.u32 	%r113, [%rd208];
	setp.lt.s32 	%p91, %r159, %r113;
	@%p91 bra 	$L__BB0_57;
	bra.uni 	$L__BB0_126;
$L__BB0_77:
	add.s64 	%rd170, %rd3, %rd142;
	ld.global.u32 	%r80, [%rd170];
	mul.wide.s32 	%rd171, %r80, 4;
	add.s64 	%rd172, %rd7, %rd171;
	ld.global.u32 	%r25, [%rd172];
	add.s64 	%rd36, %rd2, %rd142;
	ld.global.u32 	%r81, [%rd36];
	mul.wide.s32 	%rd173, %r81, 4;
	add.s64 	%rd174, %rd1, %rd173;
	ld.global.u32 	%r82, [%rd174];
	setp.lt.s32 	%p61, %r82, 1;
	mov.b16 	%rs63, 0;
	@%p61 bra 	$L__BB0_126;
	mov.b16 	%rs63, 0;
	mov.b16 	%rs61, 1;
	mov.b32 	%r160, 0;
$L__BB0_79:
	and.b16  	%rs31, %rs63, 255;
	setp.ne.s16 	%p63, %rs31, 0;
	mul.lo.s32 	%r84, %r160, %r25;
	not.b32 	%r27, %r84;
	add.s32 	%r85, %r20, %r27;
	cvt.s64.s32 	%rd175, %r85;
	mov.u64 	%rd176, truth_values;
	add.s64 	%rd177, %rd176, %rd175;
	ld.global.u8 	%rs9, [%rd177];
	mov.pred 	%p122, -1;
	@%p63 bra 	$L__BB0_81;
	setp.ne.s16 	%p122, %rs9, 0;
$L__BB0_81:
	selp.u16 	%rs63, 1, 0, %p122;
	setp.eq.s16 	%p64, %rs9, 0;
	@%p64 bra 	$L__BB0_91;
	and.b16  	%rs34, %rs61, 255;
	setp.ne.s16 	%p65, %rs34, 0;
	@%p65 bra 	$L__BB0_84;
	ld.global.u32 	%r87, [%rd18+16];
	setp.eq.s32 	%p123, %r87, -1;
	bra.uni 	$L__BB0_85;
$L__BB0_84:
	mov.b64 	%rd178, 0;
	st.global.u64 	[%rd18], %rd178;
	st.global.u64 	[%rd18+8], %rd19;
	mov.b32 	%r86, -1;
	st.global.v2.u32 	[%rd18+16], {%r86, %r86};
	mov.pred 	%p123, -1;
$L__BB0_85:
	mul.wide.s32 	%rd37, %r27, 24;
	add.s64 	%rd275, %rd19, %rd37;
	not.pred 	%p67, %p123;
	@%p67 bra 	$L__BB0_90;
	ld.global.u32 	%r88, [%rd18+20];
	setp.ne.s32 	%p68, %r88, -1;
	@%p68 bra 	$L__BB0_90;
	add.s64 	%rd39, %rd18, %rd37;
	ld.global.v2.u32 	{%r89, %r90}, [%rd39+16];
	st.global.v2.u32 	[%rd18+16], {%r89, %r90};
	mov.b64 	%rd275, 0;
	st.global.u64 	[%rd18], %rd275;
	st.global.u64 	[%rd18+8], %rd19;
	ld.global.u64 	%rd40, [%rd39];
	setp.eq.s64 	%p69, %rd40, 0;
	@%p69 bra 	$L__BB0_89;
	ld.global.u64 	%rd180, [%rd39+8];
	st.u64 	[%rd40+8], %rd180;
	ld.global.u64 	%rd275, [%rd39];
$L__BB0_89:
	setp.eq.s64 	%p70, %rd275, 0;
	mov.b16 	%rs61, 0;
	@%p70 bra 	$L__BB0_98;
$L__BB0_90:
	ld.global.u64 	%rd181, [%rd18+8];
	st.u64 	[%rd181], %rd275;
	ld.u64 	%rd182, [%rd275+8];
	st.global.u64 	[%rd18+8], %rd182;
	mov.b16 	%rs61, 0;
	bra.uni 	$L__BB0_98;
$L__BB0_91:
	@%p122 bra 	$L__BB0_98;
	mul.wide.s32 	%rd44, %r27, 24;
	add.s64 	%rd277, %rd19, %rd44;
	ld.global.u32 	%r91, [%rd18+16];
	setp.ne.s32 	%p71, %r91, -1;
	@%p71 bra 	$L__BB0_97;
	ld.global.u32 	%r92, [%rd18+20];
	setp.ne.s32 	%p72, %r92, -1;
	@%p72 bra 	$L__BB0_97;
	add.s64 	%rd46, %rd18, %rd44;
	ld.global.v2.u32 	{%r93, %r94}, [%rd46+16];
	st.global.v2.u32 	[%rd18+16], {%r93, %r94};
	mov.b64 	%rd277, 0;
	st.global.u64 	[%rd18], %rd277;
	st.global.u64 	[%rd18+8], %rd19;
	ld.global.u64 	%rd47, [%rd46];
	setp.eq.s64 	%p73, %rd47, 0;
	@%p73 bra 	$L__BB0_96;
	ld.global.u64 	%rd184, [%rd46+8];
	st.u64 	[%rd47+8], %rd184;
	ld.global.u64 	%rd277, [%rd46];
$L__BB0_96:
	setp.eq.s64 	%p74, %rd277, 0;
	@%p74 bra 	$L__BB0_98;
$L__BB0_97:
	ld.global.u64 	%rd185, [%rd18+8];
	st.u64 	[%rd185], %rd277;
	ld.u64 	%rd186, [%rd277+8];
	st.global.u64 	[%rd18+8], %rd186;
$L__BB0_98:
	add.s32 	%r160, %r160, 1;
	ld.global.u32 	%r95, [%rd36];
	mul.wide.s32 	%rd187, %r95, 4;
	add.s64 	%rd188, %rd1, %rd187;
	ld.global.u32 	%r96, [%rd188];
	setp.lt.s32 	%p75, %r160, %r96;
	@%p75 bra 	$L__BB0_79;
	bra.uni 	$L__BB0_126;
$L__BB0_99:
	ld.global.u8 	%rs12, [%rd20+-1];
	setp.eq.s16 	%p103, %rs12, 0;
	add.s64 	%rd51, %rd4, %rd142;
	mov.pred 	%p124, 0;
	@%p103 bra 	$L__BB0_101;
	ld.global.u32 	%r129, [%rd51];
	mul.wide.s32 	%rd230, %r129, 4;
	add.s64 	%rd231, %rd7, %rd230;
	ld.global.s32 	%rd232, [%rd231];
	not.b64 	%rd233, %rd232;
	add.s64 	%rd234, %rd20, %rd233;
	ld.global.u8 	%rs51, [%rd234];
	setp.ne.s16 	%p124, %rs51, 0;
$L__BB0_101:
	selp.u16 	%rs63, 1, 0, %p124;
	selp.u32 	%r29, 1, 0, %p124;
	cvt.u32.u16 	%r130, %rs12;
	cvt.s32.s8 	%r131, %r130;
	setp.ne.s32 	%p104, %r131, %r29;
	@%p104 bra 	$L__BB0_106;
	ld.global.v2.u32 	{%r132, %r133}, [%rd18+-8];
	st.global.v2.u32 	[%rd18+16], {%r132, %r133};
	mov.b64 	%rd278, 0;
	st.global.u64 	[%rd18], %rd278;
	st.global.u64 	[%rd18+8], %rd19;
	ld.global.u64 	%rd52, [%rd18+-24];
	setp.eq.s64 	%p105, %rd52, 0;
	@%p105 bra 	$L__BB0_104;
	ld.global.u64 	%rd236, [%rd18+-16];
	st.u64 	[%rd52+8], %rd236;
	ld.global.u64 	%rd278, [%rd18+-24];
$L__BB0_104:
	setp.eq.s64 	%p106, %rd278, 0;
	@%p106 bra 	$L__BB0_106;
	ld.global.u64 	%rd237, [%rd18+8];
	st.u64 	[%rd237], %rd278;
	ld.u64 	%rd238, [%rd278+8];
	st.global.u64 	[%rd18+8], %rd238;
$L__BB0_106:
	ld.global.u32 	%r134, [%rd51];
	mul.wide.s32 	%rd239, %r134, 4;
	add.s64 	%rd240, %rd7, %rd239;
	ld.global.s32 	%rd241, [%rd240];
	not.b64 	%rd242, %rd241;
	cvt.u32.u64 	%r30, %rd242;
	add.s64 	%rd243, %rd20, %rd242;
	ld.global.s8 	%r135, [%rd243];
	setp.ne.s32 	%p107, %r135, %r29;
	@%p107 bra 	$L__BB0_126;
	mul.wide.s32 	%rd55, %r30, 24;
	add.s64 	%rd280, %rd19, %rd55;
	ld.global.u32 	%r136, [%rd18+16];
	setp.ne.s32 	%p108, %r136, -1;
	@%p108 bra 	$L__BB0_112;
	ld.global.u32 	%r137, [%rd18+20];
	setp.ne.s32 	%p109, %r137, -1;
	@%p109 bra 	$L__BB0_112;
	add.s64 	%rd57, %rd18, %rd55;
	ld.global.v2.u32 	{%r138, %r139}, [%rd57+16];
	st.global.v2.u32 	[%rd18+16], {%r138, %r139};
	mov.b64 	%rd280, 0;
	st.global.u64 	[%rd18], %rd280;
	st.global.u64 	[%rd18+8], %rd19;
	ld.global.u64 	%rd58, [%rd57];
	setp.eq.s64 	%p110, %rd58, 0;
	@%p110 bra 	$L__BB0_111;
	ld.global.u64 	%rd245, [%rd57+8];
	st.u64 	[%rd58+8], %rd245;
	ld.global.u64 	%rd280, [%rd57];
$L__BB0_111:
	setp.eq.s64 	%p111, %rd280, 0;
	@%p111 bra 	$L__BB0_126;
$L__BB0_112:
	ld.global.u64 	%rd246, [%rd18+8];
	st.u64 	[%rd246], %rd280;
	ld.u64 	%rd247, [%rd280+8];
	st.global.u64 	[%rd18+8], %rd247;
	bra.uni 	$L__BB0_126;
$L__BB0_113:
	ld.global.v2.u32 	{%r118, %r119}, [%rd18+-8];
	st.global.v2.u32 	[%rd18+16], {%r118, %r119};
	mov.b64 	%rd287, 0;
	st.global.u64 	[%rd18], %rd287;
	st.global.u64 	[%rd18+8], %rd19;
	ld.global.u64 	%rd84, [%rd18+-24];
	setp.eq.s64 	%p94, %rd84, 0;
	@%p94 bra 	$L__BB0_115;
	ld.global.u64 	%rd216, [%rd18+-16];
	st.u64 	[%rd84+8], %rd216;
	ld.global.u64 	%rd287, [%rd18+-24];
$L__BB0_115:
	setp.eq.s64 	%p95, %rd287, 0;
	mov.b16 	%rs63, 0;
	@%p95 bra 	$L__BB0_126;
	ld.global.u64 	%rd217, [%rd18+8];
	st.u64 	[%rd217], %rd287;
	ld.u64 	%rd218, [%rd287+8];
	st.global.u64 	[%rd18+8], %rd218;
	bra.uni 	$L__BB0_126;
$L__BB0_117:
	ld.global.u8 	%rs16, [%rd20+-1];
	ld.global.v2.u32 	{%r140, %r141}, [%rd18+-8];
	st.global.v2.u32 	[%rd18+16], {%r140, %r141};
	mov.b64 	%rd288, 0;
	st.global.u64 	[%rd18], %rd288;
	st.global.u64 	[%rd18+8], %rd19;
	ld.global.u64 	%rd87, [%rd18+-24];
	setp.eq.s64 	%p112, %rd87, 0;
	@%p112 bra 	$L__BB0_119;
	ld.global.u64 	%rd249, [%rd18+-16];
	st.u64 	[%rd87+8], %rd249;
	ld.global.u64 	%rd288, [%rd18+-24];
$L__BB0_119:
	setp.eq.s16 	%p113, %rs16, 0;
	selp.u16 	%rs63, 1, 0, %p113;
	setp.eq.s64 	%p114, %rd288, 0;
	@%p114 bra 	$L__BB0_126;
	ld.global.u64 	%rd250, [%rd18+8];
	st.u64 	[%rd250], %rd288;
	ld.u64 	%rd251, [%rd288+8];
	st.global.u64 	[%rd18+8], %rd251;
	bra.uni 	$L__BB0_126;
$L__BB0_121:
	ld.local.f64 	%fd30, [%rd8+24];
	ld.local.f64 	%fd31, [%rd8+64];
	sub.f64 	%fd32, %fd30, %fd31;
	abs.f64 	%fd33, %fd32;
	setp.le.f64 	%p49, %fd33, 0d4049000000000000;
	selp.u16 	%rs63, 1, 0, %p49;
	bra.uni 	$L__BB0_125;
$L__BB0_122:
	ld.local.f64 	%fd22, [%rd8+8];
	ld.local.f64 	%fd23, [%rd8+16];
	ld.local.v2.f64 	{%fd24, %fd25}, [%rd8+48];
	sub.f64 	%fd26, %fd22, %fd24;
	sub.f64 	%fd27, %fd23, %fd25;
	mul.f64 	%fd28, %fd27, %fd27;
	fma.rn.f64 	%fd29, %fd26, %fd26, %fd28;
	setp.le.f64 	%p48, %fd29, 0d3EB0C6F7A0B5ED8D;
	selp.u16 	%rs63, 1, 0, %p48;
	bra.uni 	$L__BB0_125;
$L__BB0_123:
	ld.local.f64 	%fd6, [%rd8+8];
	ld.local.f64 	%fd7, [%rd8+16];
	ld.local.v2.f64 	{%fd8, %fd9}, [%rd8+48];
	sub.f64 	%fd10, %fd6, %fd8;
	sub.f64 	%fd11, %fd7, %fd9;
	mul.f64 	%fd12, %fd11, %fd11;
	fma.rn.f64 	%fd13, %fd10, %fd10, %fd12;
	setp.leu.f64 	%p44, %fd13, 0d3F447AE147AE147B;
	setp.neu.f64 	%p45, %fd13, 0d0000000000000000;
	and.pred  	%p46, %p44, %p45;
	selp.u16 	%rs63, 1, 0, %p46;
	bra.uni 	$L__BB0_125;
$L__BB0_124:
	ld.local.f64 	%fd4, [%rd8+8];
	ld.local.f64 	%fd5, [%rd8+16];
	setp.ge.f64 	%p36, %fd5, 0d405C000000000000;
	setp.le.f64 	%p37, %fd5, 0d405D000000000000;
	and.pred  	%p38, %p36, %p37;
	setp.ge.f64 	%p39, %fd4, 0d4034000000000000;
	setp.le.f64 	%p40, %fd4, 0d4038000000000000;
	and.pred  	%p41, %p39, %p40;
	and.pred  	%p43, %p38, %p41;
	selp.u16 	%rs63, 1, 0, %p43;
$L__BB0_125:
	ld.local.u32 	%r142, [%rd8];
	ld.local.u32 	%r143, [%rd8+40];
	st.global.v2.u32 	[%rd18+16], {%r142, %r143};
$L__BB0_126:
	st.global.u8 	[%rd20], %rs63;
	add.s32 	%r158, %r19, 1;
	setp.ne.s32 	%p115, %r19, %r37;
	@%p115 bra 	$L__BB0_12;
$L__BB0_127:
	setp.ne.s32 	%p116, %r38, %r37;
	@%p116 bra 	$L__BB0_134;
	ld.param.u64 	%rd265, [evaluation_param_15];
	cvt.s64.s32 	%rd252, %r154;
	mov.u64 	%rd253, truth_values;
	add.s64 	%rd254, %rd253, %rd252;
	ld.global.s8 	%rs53, [%rd254+-1];
	cvta.to.global.u64 	%rd255, %rd265;
	st.global.u16 	[%rd255], %rs53;
	ld.global.u8 	%rs54, [%rd254+-1];
	setp.ne.s16 	%p117, %rs54, 0;
	@%p117 bra 	$L__BB0_134;
	ld.param.u64 	%rd266, [evaluation_param_16];
	mul.wide.s32 	%rd256, %r154, 24;
	mov.u64 	%rd257, links;
	cvta.global.u64 	%rd258, %rd257;
	add.s64 	%rd259, %rd258, %rd256;
	add.s64 	%rd289, %rd259, -24;
	cvta.to.global.u64 	%rd91, %rd266;
	mov.b32 	%r161, 0;
$L__BB0_130:
	setp.gt.u32 	%p118, %r161, 4999;
	@%p118 bra 	$L__BB0_132;
	shl.b32 	%r145, %r161, 1;
	ld.u32 	%r146, [%rd289+16];
	mul.wide.u32 	%rd260, %r145, 4;
	add.s64 	%rd261, %rd91, %rd260;
	st.global.u32 	[%rd261], %r146;
	ld.u32 	%r147, [%rd289+20];
	st.global.u32 	[%rd261+4], %r147;
$L__BB0_132:
	add.s32 	%r161, %r161, 1;
	ld.u64 	%rd289, [%rd289];
	setp.ne.s64 	%p119, %rd289, 0;
	@%p119 bra 	$L__BB0_130;
	ld.param.u64 	%rd268, [evaluation_param_18];
	ld.param.u64 	%rd267, [evaluation_param_17];
	cvta.to.global.u64 	%rd262, %rd268;
	st.global.u32 	[%rd262], %r161;
	min.u32 	%r148, %r161, 5000;
	cvta.to.global.u64 	%rd263, %rd267;
	st.global.u32 	[%rd263], %r148;
$L__BB0_134:
	ret;

}


// ===== COMPILED SASS (sm_100) =====

	.target	sm_100

	.elftype	@"ET_EXEC"


//--------------------- .note.nv.tkinfo           --------------------------
	.section	.note.nv.tkinfo,"",@"SHT_NOTE"
	.sectionflags	@"SHF_NOTE_NV_TKINFO"
	.tkinfo
        /*0018*/ 	.word	0x00000002
        /*0030*/ 	.string	""
        /*0030*/ 	.string	"ptxas"
        /*0030*/ 	.string	"Cuda compilation tools, release 13.0, V13.0.88"
        /*0030*/ 	.string	"Build cuda_13.0.r13.0/compiler.36424714_0"
        /*0030*/ 	.string	"-arch sm_100 -m 64 "



//--------------------- .note.nv.cuinfo           --------------------------
	.section	.note.nv.cuinfo,"",@"SHT_NOTE"
	.sectionflags	@"SHF_NOTE_NV_CUINFO"
        /*0018*/ 	.short	0x0002
        /*001a*/ 	.short	0x0064
        /*001c*/ 	.short	0x0082
	.zero		2


//--------------------- .nv.info                  --------------------------
	.section	.nv.info,"",@"SHT_CUDA_INFO"
	.align	4


	//----- nvinfo : EIATTR_REGCOUNT
	.align		4
        /*0000*/ 	.byte	0x04, 0x2f
        /*0002*/ 	.short	(.L_3 - .L_2)
	.align		4
.L_2:
        /*0004*/ 	.word	index@(evaluation)
        /*0008*/ 	.word	0x00000020


	//----- nvinfo : EIATTR_FRAME_SIZE
	.align		4
.L_3:
        /*000c*/ 	.byte	0x04, 0x11
        /*000e*/ 	.short	(.L_5 - .L_4)
	.align		4
.L_4:
        /*0010*/ 	.word	index@(evaluation)
        /*0014*/ 	.word	0x00000050


	//----- nvinfo : EIATTR_MIN_STACK_SIZE
	.align		4
.L_5:
        /*0018*/ 	.byte	0x04, 0x12
        /*001a*/ 	.short	(.L_7 - .L_6)
	.align		4
.L_6:
        /*001c*/ 	.word	index@(evaluation)
        /*0020*/ 	.word	0x00000050
.L_7:


//--------------------- .nv.compat                --------------------------
	.section	.nv.compat,"",@"SHT_CUDA_COMPAT_INFO"
	.align	4
        /*0000*/ 	.byte	0x02, 0x09, 0x00, 0x00, 0x02, 0x02, 0x01, 0x00, 0x02, 0x05, 0x05, 0x00, 0x03, 0x07, 0x01, 0x01
        /*0010*/ 	.byte	0x02, 0x03, 0x00, 0x00, 0x02, 0x06, 0x01, 0x00, 0x04, 0x0b, 0x08, 0x00, 0x01, 0x00, 0x00, 0x00
        /*0020*/ 	.byte	0x00, 0x00, 0x00, 0x00


//--------------------- .nv.info.evaluation       --------------------------
	.section	.nv.info.evaluation,"",@"SHT_CUDA_INFO"
	.sectionflags	@""
	.align	4


	//----- nvinfo : EIATTR_CUDA_API_VERSION
	.align		4
        /*0000*/ 	.byte	0x04, 0x37
        /*0002*/ 	.short	(.L_9 - .L_8)
.L_8:
        /*0004*/ 	.word	0x00000082


	//----- nvinfo : EIATTR_KPARAM_INFO
	.align		4
.L_9:
        /*0008*/ 	.byte	0x04, 0x17
        /*000a*/ 	.short	(.L_11 - .L_10)
.L_10:
        /*000c*/ 	.word	0x00000000
        /*0010*/ 	.short	0x0014
        /*0012*/ 	.short	0x0094
        /*0014*/ 	.byte	0x00, 0xf0, 0x11, 0x00


	//----- nvinfo : EIATTR_KPARAM_INFO
	.align		4
.L_11:
        /*0018*/ 	.byte	0x04, 0x17
        /*001a*/ 	.short	(.L_13 - .L_12)
.L_12:
        /*001c*/ 	.word	0x00000000
        /*0020*/ 	.short	0x0013
        /*0022*/ 	.short	0x0090
        /*0024*/ 	.byte	0x00, 0xf0, 0x11, 0x00


	//----- nvinfo : EIATTR_KPARAM_INFO
	.align		4
.L_13:
        /*0028*/ 	.byte	0x04, 0x17
        /*002a*/ 	.short	(.L_15 - .L_14)
.L_14:
        /*002c*/ 	.word	0x00000000
        /*0030*/ 	.short	0x0012
        /*0032*/ 	.short	0x0088
        /*0034*/ 	.byte	0x00, 0xf5, 0x21, 0x00


	//----- nvinfo : EIATTR_KPARAM_INFO
	.align		4
.L_15:
        /*0038*/ 	.byte	0x04, 0x17
        /*003a*/ 	.short	(.L_17 - .L_16)
.L_16:
        /*003c*/ 	.word	0x00000000
        /*0040*/ 	.short	0x0011
        /*0042*/ 	.short	0x0080
        /*0044*/ 	.byte	0x00, 0xf5, 0x21, 0x00


	//----- nvinfo : EIATTR_KPARAM_INFO
	.align		4
.L_17:
        /*0048*/ 	.byte	0x04, 0x17
        /*004a*/ 	.short	(.L_19 - .L_18)
.L_18:
        /*004c*/ 	.word	0x00000000
        /*0050*/ 	.short	0x0010
        /*0052*/ 	.short	0x0078
        /*0054*/ 	.byte	0x00, 0xf5, 0x21, 0x00


	//----- nvinfo : EIATTR_KPARAM_INFO
	.align		4
.L_19:
        /*0058*/ 	.byte	0x04, 0x17
        /*005a*/ 	.short	(.L_21 - .L_20)
.L_20:
        /*005c*/ 	.word	0x00000000
        /*0060*/ 	.short	0x000f
        /*0062*/ 	.short	0x0070
        /*0064*/ 	.byte	0x00, 0xf5, 0x21, 0x00


	//----- nvinfo : EIATTR_KPARAM_INFO
	.align		4
.L_21:
        /*0068*/ 	.byte	0x04, 0x17
        /*006a*/ 	.short	(.L_23 - .L_22)
.L_22:
        /*006c*/ 	.word	0x00000000
        /*0070*/ 	.short	0x000e
        /*0072*/ 	.short	0x0068
        /*0074*/ 	.byte	0x00, 0xf5, 0x21, 0x00


	//----- nvinfo : EIATTR_KPARAM_INFO
	.align		4
.L_23:
        /*0078*/ 	.byte	0x04, 0x17
        /*007a*/ 	.short	(.L_25 - .L_24)
.L_24:
        /*007c*/ 	.word	0x00000000
        /*0080*/ 	.short	0x000d
        /*0082*/ 	.short	0x0060
        /*0084*/ 	.byte	0x00, 0xf5, 0x21, 0x00


	//----- nvinfo : EIATTR_KPARAM_INFO
	.align		4
.L_25:
        /*0088*/ 	.byte	0x04, 0x17
        /*008a*/ 	.short	(.L_27 - .L_26)
.L_26:
        /*008c*/ 	.word	0x00000000
        /*0090*/ 	.short	0x000c
        /*0092*/ 	.short	0x0058
        /*0094*/ 	.byte	0x00, 0xf5, 0x21, 0x00


	//----- nvinfo : EIATTR_KPARAM_INFO
	.align		4
.L_27:
        /*0098*/ 	.byte	0x04, 0x17
        /*009a*/ 	.short	(.L_29 - .L_28)
.L_28:
        /*009c*/ 	.word	0x00000000
        /*00a0*/ 	.short	0x000b
        /*00a2*/ 	.short	0x0050
        /*00a4*/ 	.byte	0x00, 0xf5, 0x21, 0x00


	//----- nvinfo : EIATTR_KPARAM_INFO
	.align		4
.L_29:
        /*00a8*/ 	.byte	0x04, 0x17
        /*00aa*/ 	.short	(.L_31 - .L_30)
.L_30:
        /*00ac*/ 	.word	0x00000000
        /*00b0*/ 	.short	0x000a
        /*00b2*/ 	.short	0x0048
        /*00b4*/ 	.byte	0x00, 0xf5, 0x21, 0x00


	//----- nvinfo : EIATTR_KPARAM_INFO
	.align		4
.L_31:
        /*00b8*/ 	.byte	0x04, 0x17
        /*00ba*/ 	.short	(.L_33 - .L_32)
.L_32:
        /*00bc*/ 	.word	0x00000000
        /*00c0*/ 	.short	0x0009
        /*00c2*/ 	.short	0x0040
        /*00c4*/ 	.byte	0x00, 0xf5, 0x21, 0x00


	//----- nvinfo : EIATTR_KPARAM_INFO
	.align		4
.L_33:
        /*00c8*/ 	.byte	0x04, 0x17
        /*00ca*/ 	.short	(.L_35 - .L_34)
.L_34:
        /*00cc*/ 	.word	0x00000000
        /*00d0*/ 	.short	0x0008
        /*00d2*/ 	.short	0x0038
        /*00d4*/ 	.byte	0x00, 0xf5, 0x21, 0x00


	//----- nvinfo : EIATTR_KPARAM_INFO
	.align		4
.L_35:
        /*00d8*/ 	.byte	0x04, 0x17
        /*00da*/ 	.short	(.L_37 - .L_36)
.L_36:
        /*00dc*/ 	.word	0x00000000
        /*00e0*/ 	.short	0x0007
        /*00e2*/ 	.short	0x0034
        /*00e4*/ 	.byte	0x00, 0xf0, 0x11, 0x00


	//----- nvinfo : EIATTR_KPARAM_INFO
	.align		4
.L_37:
        /*00e8*/ 	.byte	0x04, 0x17
        /*00ea*/ 	.short	(.L_39 - .L_38)
.L_38:
        /*00ec*/ 	.word	0x00000000
        /*00f0*/ 	.short	0x0006
        /*00f2*/ 	.short	0x0030
        /*00f4*/ 	.byte	0x00, 0xf0, 0x11, 0x00


	//----- nvinfo : EIATTR_KPARAM_INFO
	.align		4
.L_39:
        /*00f8*/ 	.byte	0x04, 0x17
        /*00fa*/ 	.short	(.L_41 - .L_40)
.L_40:
        /*00fc*/ 	.word	0x00000000
        /*0100*/ 	.short	0x0005
        /*0102*/ 	.short	0x0028
        /*0104*/ 	.byte	0x00, 0xf5, 0x21, 0x00


	//----- nvinfo : EIATTR_KPARAM_INFO
	.align		4
.L_41:
        /*0108*/ 	.byte	0x04, 0x17
        /*010a*/ 	.short	(.L_43 - .L_42)
.L_42:
        /*010c*/ 	.word	0x00000000
        /*0110*/ 	.short	0x0004
        /*0112*/ 	.short	0x0020
        /*0114*/ 	.byte	0x00, 0xf5, 0x21, 0x00


	//----- nvinfo : EIATTR_KPARAM_INFO
	.align		4
.L_43:
        /*0118*/ 	.byte	0x04, 0x17
        /*011a*/ 	.short	(.L_45 - .L_44)
.L_44:
        /*011c*/ 	.word	0x00000000
        /*0120*/ 	.short	0x0003
        /*0122*/ 	.short	0x0018
        /*0124*/ 	.byte	0x00, 0xf5, 0x21, 0x00


	//----- nvinfo : EIATTR_KPARAM_INFO
	.align		4
.L_45:
        /*0128*/ 	.byte	0x04, 0x17
        /*012a*/ 	.short	(.L_47 - .L_46)
.L_46:
        /*012c*/ 	.word	0x00000000
        /*0130*/ 	.short	0x0002
        /*0132*/ 	.short	0x0010
        /*0134*/ 	.byte	0x00, 0xf5, 0x21, 0x00


	//----- nvinfo : EIATTR_KPARAM_INFO
	.align		4
.L_47:
        /*0138*/ 	.byte	0x04, 0x17
        /*013a*/ 	.short	(.L_49 - .L_48)
.L_48:
        /*013c*/ 	.word	0x00000000
        /*0140*/ 	.short	0x0001
        /*0142*/ 	.short	0x0008
        /*0144*/ 	.byte	0x00, 0xf5, 0x21, 0x00


	//----- nvinfo : EIATTR_KPARAM_INFO
	.align		4
.L_49:
        /*0148*/ 	.byte	0x04, 0x17
        /*014a*/ 	.short	(.L_51 - .L_50)
.L_50:
        /*014c*/ 	.word	0x00000000
        /*0150*/ 	.short	0x0000
        /*0152*/ 	.short	0x0000
        /*0154*/ 	.byte	0x00, 0xf5, 0x21, 0x00


	//----- nvinfo : EIATTR_SPARSE_MMA_MASK
	.align		4
.L_51:
        /*0158*/ 	.byte	0x03, 0x50
        /*015a*/ 	.short	0x0000


	//----- nvinfo : EIATTR_MAXREG_COUNT
	.align		4
        /*015c*/ 	.byte	0x03, 0x1b
        /*015e*/ 	.short	0x00ff


	//----- nvinfo : EIATTR_MERCURY_ISA_VERSION
	.align		4
        /*0160*/ 	.byte	0x03, 0x5f
        /*0162*/ 	.short	0x0101


	//----- nvinfo : EIATTR_VRC_CTA_INIT_COUNT
	.align		4
        /*0164*/ 	.byte	0x02, 0x4a
	.zero		1
	.zero		1


	//----- nvinfo : EIATTR_EXIT_INSTR_OFFSETS
	.align		4
        /*0168*/ 	.byte	0x04, 0x1c
        /*016a*/ 	.short	(.L_53 - .L_52)


	//   ....[0]....
.L_52:
        /*016c*/ 	.word	0x000000a0


	//   ....[1]....
        /*0170*/ 	.word	0x00003240


	//   ....[2]....
        /*0174*/ 	.word	0x000032d0


	//   ....[3]....
        /*0178*/ 	.word	0x000034a0


	//----- nvinfo : EIATTR_INDIRECT_BRANCH_TARGETS
	.align		4
.L_53:
        /*017c*/ 	.byte	0x04, 0x34
        /*017e*/ 	.short	(.L_55 - .L_54)


	//   ....[0]....
.L_54:
        /*0180*/ 	.word	.L_x_76@srel
        /*0184*/ 	.short	0x0
        /*0186*/ 	.short	0x0
        /*0188*/ 	.word	0x4
        /*018c*/ 	.word	.L_x_77@srel
        /*0190*/ 	.word	.L_x_78@srel
        /*0194*/ 	.word	.L_x_79@srel
        /*0198*/ 	.word	.L_x_34@srel


	//   ....[1]....
        /*019c*/ 	.word	.L_x_81@srel
        /*01a0*/ 	.short	0x0
        /*01a2*/ 	.short	0x0
        /*01a4*/ 	.word	0x3
        /*01a8*/ 	.word	.L_x_82@srel
        /*01ac*/ 	.word	.L_x_83@srel
        /*01b0*/ 	.word	.L_x_84@srel


	//   ....[2]....
        /* <DEDUP_REMOVED lines=8> */


	//   ....[3]....
        /* <DEDUP_REMOVED lines=8> */


	//----- nvinfo : EIATTR_CRS_STACK_SIZE
	.align		4
.L_55:
        /*01ec*/ 	.byte	0x04, 0x1e
        /*01ee*/ 	.short	(.L_57 - .L_56)
.L_56:
        /*01f0*/ 	.word	0x00000000


	//----- nvinfo : EIATTR_CBANK_PARAM_SIZE
	.align		4
.L_57:
        /*01f4*/ 	.byte	0x03, 0x19
        /*01f6*/ 	.short	0x0098


	//----- nvinfo : EIATTR_PARAM_CBANK
	.align		4
        /*01f8*/ 	.byte	0x04, 0x0a
        /*01fa*/ 	.short	(.L_59 - .L_58)
	.align		4
.L_58:
        /*01fc*/ 	.word	index@(.nv.constant0.evaluation)
        /*0200*/ 	.short	0x0380
        /*0202*/ 	.short	0x0098


	//----- nvinfo : EIATTR_SW_WAR
	.align		4
.L_59:
        /*0204*/ 	.byte	0x04, 0x36
        /*0206*/ 	.short	(.L_61 - .L_60)
.L_60:
        /*0208*/ 	.word	0x00000008
.L_61:


//--------------------- .nv.callgraph             --------------------------
	.section	.nv.callgraph,"",@"SHT_CUDA_CALLGRAPH"
	.align	4
	.sectionentsize	8
	.align		4
        /*0000*/ 	.word	0x00000000
	.align		4
        /*0004*/ 	.word	0xffffffff
	.align		4
        /*0008*/ 	.word	0x00000000
	.align		4
        /*000c*/ 	.word	0xfffffffe
	.align		4
        /*0010*/ 	.word	0x00000000
	.align		4
        /*0014*/ 	.word	0xfffffffd
	.align		4
        /*0018*/ 	.word	0x00000000
	.align		4
        /*001c*/ 	.word	0xfffffffc


//--------------------- .nv.constant4             --------------------------
	.section	.nv.constant4,"a",@progbits
	.align	8
	.align		8
.nv.constant4:
        /*0000*/ 	.dword	truth_values
	.align		8
        /*0008*/ 	.dword	links


//--------------------- .nv.constant2.evaluation  --------------------------
	.section	.nv.constant2.evaluation,"a",@progbits
	.sectionflags	@""
	.align	4
.nv.constant2.evaluation:
        /*0000*/ 	.byte	0xd0, 0x10, 0x00, 0x00, 0x80, 0x12, 0x00, 0x00, 0x50, 0x0a, 0x00, 0x00, 0xa0, 0x31, 0x00, 0x00
        /*0010*/ 	.byte	0x30, 0x19, 0x00, 0x00, 0x70, 0x20, 0x00, 0x00, 0xc0, 0x18, 0x00, 0x00, 0xf0, 0x28, 0x00, 0x00
        /*0020*/ 	.byte	0x50, 0x29, 0x00, 0x00, 0x30, 0x28, 0x00, 0x00, 0xa0, 0x31, 0x00, 0x00, 0x50, 0x30, 0x00, 0x00
        /*0030*/ 	.byte	0x20, 0x31, 0x00, 0x00, 0x70, 0x2a, 0x00, 0x00, 0xa0, 0x31, 0x00, 0x00


//--------------------- .text.evaluation          --------------------------
	.section	.text.evaluation,"ax",@progbits
	.align	128
        .global         evaluation
        .type           evaluation,@function
        .size           evaluation,(.L_x_95 - evaluation)
        .other          evaluation,@"STO_CUDA_ENTRY STV_DEFAULT"
evaluation:
.text.evaluation:
[----:B------:R-:W0:Y:S01]  /*0000*/  LDC R1, c[0x0][0x37c] ;  /* 0x0000df00ff017b82 */ /* 0x000e220000000800 */
[----:B------:R-:W1:Y:S01]  /*0010*/  S2R R22, SR_TID.X ;  /* 0x0000000000167919 */ /* 0x000e620000002100 */
[----:B------:R-:W1:Y:S01]  /*0020*/  LDCU UR4, c[0x0][0x360] ;  /* 0x00006c00ff0477ac */ /* 0x000e620008000800 */
[----:B0-----:R-:W-:Y:S01]  /*0030*/  VIADD R1, R1, 0xffffffb0 ;  /* 0xffffffb001017836 */ /* 0x001fe20000000000 */
[----:B------:R-:W1:Y:S01]  /*0040*/  S2R R3, SR_CTAID.X ;  /* 0x0000000000037919 */ /* 0x000e620000002500 */
[----:B------:R-:W0:Y:S01]  /*0050*/  LDCU UR5, c[0x0][0x414] ;  /* 0x00008280ff0577ac */ /* 0x000e220008000800 */
[----:B------:R-:W2:Y:S02]  /*0060*/  LDCU UR6, c[0x0][0x3b0] ;  /* 0x00007600ff0677ac */ /* 0x000ea40008000800 */
[----:B--2---:R-:W-:Y:S02]  /*0070*/  IMAD.U32 R17, RZ, RZ, UR6 ;  /* 0x00000006ff117e24 */ /* 0x004fe4000f8e00ff */
[----:B-1----:R-:W-:-:S05]  /*0080*/  IMAD R22, R3, UR4, R22 ;  /* 0x0000000403167c24 */ /* 0x002fca000f8e0216 */
[----:B0-----:R-:W-:-:S13]  /*0090*/  ISETP.GE.AND P0, PT, R22, UR5, PT ;  /* 0x0000000516007c0c */ /* 0x001fda000bf06270 */
[----:B------:R-:W-:Y:S05]  /*00a0*/  @P0 EXIT ;  /* 0x000000000000094d */ /* 0x000fea0003800000 */
[----:B------:R-:W0:Y:S01]  /*00b0*/  LDC R13, c[0x0][0x3b4] ;  /* 0x0000ed00ff0d7b82 */ /* 0x000e220000000800 */
[----:B------:R-:W1:Y:S07]  /*00c0*/  LDCU.64 UR6, c[0x0][0x358] ;  /* 0x00006b00ff0677ac */ /* 0x000e6e0008000a00 */
[----:B------:R-:W0:Y:S08]  /*00d0*/  LDC.64 R4, c[0x0][0x380] ;  /* 0x0000e000ff047b82 */ /* 0x000e300000000a00 */
[----:B------:R-:W2:Y:S01]  /*00e0*/  LDC.64 R2, c[0x0][0x3a8] ;  /* 0x0000ea00ff027b82 */ /* 0x000ea20000000a00 */
[----:B0-----:R-:W-:-:S05]  /*00f0*/  IMAD.WIDE R4, R13, 0x4, R4 ;  /* 0x000000040d047825 */ /* 0x001fca00078e0204 */
[----:B-1----:R-:W3:Y:S01]  /*0100*/  LDG.E R12, desc[UR6][R4.64] ;  /* 0x00000006040c7981 */ /* 0x002ee2000c1e1900 */
[----:B--2---:R-:W-:-:S05]  /*0110*/  IMAD.WIDE R2, R13, 0x4, R2 ;  /* 0x000000040d027825 */ /* 0x004fca00078e0202 */
[----:B------:R0:W5:Y:S01]  /*0120*/  LDG.E R16, desc[UR6][R2.64] ;  /* 0x0000000602107981 */ /* 0x000162000c1e1900 */
[----:B------:R-:W-:-:S05]  /*0130*/  IMAD.MOV.U32 R0, RZ, RZ, -0x1 ;  /* 0xffffffffff007424 */ /* 0x000fca00078e00ff */
[----:B------:R0:W-:Y:S04]  /*0140*/  STL [R1], R0 ;  /* 0x0000000001007387 */ /* 0x0001e80000100800 */
[----:B------:R0:W-:Y:S01]  /*0150*/  STL [R1+0x28], R0 ;  /* 0x0000280001007387 */ /* 0x0001e20000100800 */
[----:B---3--:R-:W-:-:S13]  /*0160*/  ISETP.NE.AND P0, PT, R12, -0x1, PT ;  /* 0xffffffff0c00780c */ /* 0x008fda0003f05270 */
[----:B0-----:R-:W-:Y:S05]  /*0170*/  @!P0 BRA `(.L_x_0) ;  /* 0x0000000400b48947 */ /* 0x001fea0003800000 */
[----:B------:R-:W0:Y:S01]  /*0180*/  LDC.64 R10, c[0x0][0x3c0] ;  /* 0x0000f000ff0a7b82 */ /* 0x000e220000000a00 */
[----:B------:R-:W1:Y:S01]  /*0190*/  LDCU UR4, c[0x0][0x3b4] ;  /* 0x00007680ff0477ac */ /* 0x000e620008000800 */
[----:B------:R-:W-:Y:S01]  /*01a0*/  SHF.R.S32.HI R0, RZ, 0x1f, R13 ;  /* 0x0000001fff007819 */ /* 0x000fe2000001140d */
[----:B------:R-:W-:Y:S02]  /*01b0*/  IMAD.MOV.U32 R13, RZ, RZ, R12 ;  /* 0x000000ffff0d7224 */ /* 0x000fe400078e000c */
[----:B------:R-:W-:-:S03]  /*01c0*/  IMAD.MOV.U32 R18, RZ, RZ, RZ ;  /* 0x000000ffff127224 */ /* 0x000fc600078e00ff */
[----:B------:R-:W2:Y:S08]  /*01d0*/  LDC.64 R8, c[0x0][0x398] ;  /* 0x0000e600ff087b82 */ /* 0x000eb00000000a00 */
[----:B------:R-:W3:Y:S01]  /*01e0*/  LDC.64 R6, c[0x0][0x3b8] ;  /* 0x0000ee00ff067b82 */ /* 0x000ee20000000a00 */
[----:B-1----:R-:W-:Y:S02]  /*01f0*/  IMAD.U32 R19, RZ, RZ, UR4 ;  /* 0x00000004ff137e24 */ /* 0x002fe4000f8e00ff */
[----:B------:R-:W-:-:S05]  /*0200*/  IMAD.U32 R20, RZ, RZ, UR4 ;  /* 0x00000004ff147e24 */ /* 0x000fca000f8e00ff */
[----:B------:R-:W1:Y:S08]  /*0210*/  LDC.64 R4, c[0x0][0x3c8] ;  /* 0x0000f200ff047b82 */ /* 0x000e700000000a00 */
[----:B------:R-:W4:Y:S02]  /*0220*/  LDC.64 R2, c[0x0][0x3a0] ;  /* 0x0000e800ff027b82 */ /* 0x000f240000000a00 */
.L_x_3:
[----:B--2---:R-:W-:-:S06]  /*0230*/  IMAD.WIDE R14, R13, 0x4, R8 ;  /* 0x000000040d0e7825 */ /* 0x004fcc00078e0208 */
[----:B------:R-:W2:Y:S01]  /*0240*/  LDG.E R14, desc[UR6][R14.64] ;  /* 0x000000060e0e7981 */ /* 0x000ea2000c1e1900 */
[----:B------:R-:W-:Y:S02]  /*0250*/  IMAD.MOV.U32 R23, RZ, RZ, R19 ;  /* 0x000000ffff177224 */ /* 0x000fe400078e0013 */
[----:B------:R-:W-:Y:S01]  /*0260*/  IMAD.MOV.U32 R12, RZ, RZ, R0 ;  /* 0x000000ffff0c7224 */ /* 0x000fe200078e0000 */
[--C-:B------:R-:W-:Y:S01]  /*0270*/  SHF.R.S32.HI R0, RZ, 0x1f, R13.reuse ;  /* 0x0000001fff007819 */ /* 0x100fe2000001140d */
[----:B------:R-:W-:Y:S02]  /*0280*/  IMAD.MOV.U32 R21, RZ, RZ, R20 ;  /* 0x000000ffff157224 */ /* 0x000fe400078e0014 */
[--C-:B------:R-:W-:Y:S02]  /*0290*/  IMAD.MOV.U32 R20, RZ, RZ, R13.reuse ;  /* 0x000000ffff147224 */ /* 0x100fe400078e000d */
[----:B------:R-:W-:Y:S01]  /*02a0*/  IMAD.MOV.U32 R19, RZ, RZ, R13 ;  /* 0x000000ffff137224 */ /* 0x000fe200078e000d */
[----:B--2---:R-:W-:-:S13]  /*02b0*/  ISETP.GT.U32.AND P0, PT, R14, 0xd, PT ;  /* 0x0000000d0e00780c */ /* 0x004fda0003f04070 */
[----:B------:R-:W-:Y:S05]  /*02c0*/  @P0 BRA `(.L_x_1) ;  /* 0x0000000400480947 */ /* 0x000fea0003800000 */
[----:B------:R-:W-:-:S05]  /*02d0*/  IMAD.MOV.U32 R13, RZ, RZ, 0x1 ;  /* 0x00000001ff0d7424 */ /* 0x000fca00078e00ff */
[----:B------:R-:W-:-:S04]  /*02e0*/  SHF.L.U32 R13, R13, R14, RZ ;  /* 0x0000000e0d0d7219 */ /* 0x000fc800000006ff */
[----:B------:R-:W-:-:S13]  /*02f0*/  LOP3.LUT P0, RZ, R13, 0x2006, RZ, 0xc0, !PT ;  /* 0x000020060dff7812 */ /* 0x000fda000780c0ff */
[----:B------:R-:W-:Y:S05]  /*0300*/  @P0 BRA `(.L_x_2) ;  /* 0x0000000400040947 */ /* 0x000fea0003800000 */
[----:B------:R-:W-:-:S13]  /*0310*/  LOP3.LUT P0, RZ, R13, 0x18, RZ, 0xc0, !PT ;  /* 0x000000180dff7812 */ /* 0x000fda000780c0ff */
[----:B------:R-:W-:Y:S05]  /*0320*/  @!P0 BRA `(.L_x_1) ;  /* 0x0000000400308947 */ /* 0x000fea0003800000 */
[C---:B----4-:R-:W-:Y:S01]  /*0330*/  LEA R26, P0, R19.reuse, R2, 0x2 ;  /* 0x00000002131a7211 */ /* 0x050fe200078010ff */
[----:B------:R-:W2:Y:S03]  /*0340*/  LDC.64 R14, c[0x0][0x3a8] ;  /* 0x0000ea00ff0e7b82 */ /* 0x000ea60000000a00 */
[----:B------:R-:W-:-:S06]  /*0350*/  LEA.HI.X R27, R19, R3, R0, 0x2, P0 ;  /* 0x00000003131b7211 */ /* 0x000fcc00000f1400 */
[----:B------:R-:W0:Y:S02]  /*0360*/  LDG.E R27, desc[UR6][R26.64] ;  /* 0x000000061a1b7981 */ /* 0x000e24000c1e1900 */
[----:B0-----:R-:W-:-:S06]  /*0370*/  IMAD.WIDE R24, R27, 0x4, R10 ;  /* 0x000000041b187825 */ /* 0x001fcc00078e020a */
[----:B------:R-:W4:Y:S01]  /*0380*/  LDG.E R25, desc[UR6][R24.64] ;  /* 0x0000000618197981 */ /* 0x000f22000c1e1900 */
[----:B--2---:R-:W-:-:S04]  /*0390*/  LEA R14, P0, R23, R14, 0x2 ;  /* 0x0000000e170e7211 */ /* 0x004fc800078010ff */
[----:B------:R-:W-:Y:S01]  /*03a0*/  LEA.HI.X R15, R23, R15, R12, 0x2, P0 ;  /* 0x0000000f170f7211 */ /* 0x000fe200000f140c */
[----:B------:R-:W-:-:S04]  /*03b0*/  IMAD.MOV.U32 R12, RZ, RZ, RZ ;  /* 0x000000ffff0c7224 */ /* 0x000fc800078e00ff */
[----:B------:R0:W2:Y:S01]  /*03c0*/  LDG.E R23, desc[UR6][R14.64] ;  /* 0x000000060e177981 */ /* 0x0000a2000c1e1900 */
[----:B----4-:R-:W-:-:S04]  /*03d0*/  IABS R21, R25 ;  /* 0x0000001900157213 */ /* 0x010fc80000000000 */
[----:B------:R-:W4:Y:S08]  /*03e0*/  I2F.RP R28, R21 ;  /* 0x00000015001c7306 */ /* 0x000f300000209400 */
[----:B----4-:R-:W4:Y:S02]  /*03f0*/  MUFU.RCP R28, R28 ;  /* 0x0000001c001c7308 */ /* 0x010f240000001000 */
[----:B----4-:R-:W-:-:S06]  /*0400*/  VIADD R29, R28, 0xffffffe ;  /* 0x0ffffffe1c1d7836 */ /* 0x010fcc0000000000 */
[----:B------:R4:W1:Y:S01]  /*0410*/  F2I.FTZ.U32.TRUNC.NTZ R13, R29 ;  /* 0x0000001d000d7305 */ /* 0x000862000021f000 */
[----:B------:R-:W-:Y:S01]  /*0420*/  IABS R26, R25 ;  /* 0x00000019001a7213 */ /* 0x000fe20000000000 */
[----:B----4-:R-:W4:Y:S01]  /*0430*/  LDC.64 R28, c[0x0][0x3d8] ;  /* 0x0000f600ff1c7b82 */ /* 0x010f220000000a00 */
[----:B-1----:R-:W-:-:S04]  /*0440*/  IMAD.MOV R24, RZ, RZ, -R13 ;  /* 0x000000ffff187224 */ /* 0x002fc800078e0a0d */
[----:B------:R-:W-:-:S04]  /*0450*/  IMAD R24, R24, R21, RZ ;  /* 0x0000001518187224 */ /* 0x000fc800078e02ff */
[----:B------:R-:W-:-:S04]  /*0460*/  IMAD.HI.U32 R24, R13, R24, R12 ;  /* 0x000000180d187227 */ /* 0x000fc800078e000c */
[----:B---3--:R-:W-:-:S06]  /*0470*/  IMAD.WIDE R12, R27, 0x4, R6 ;  /* 0x000000041b0c7825 */ /* 0x008fcc00078e0206 */
[----:B------:R1:W3:Y:S01]  /*0480*/  LDG.E R13, desc[UR6][R12.64] ;  /* 0x000000060c0d7981 */ /* 0x0002e2000c1e1900 */
[----:B------:R-:W-:Y:S01]  /*0490*/  IABS R27, R22 ;  /* 0x00000016001b7213 */ /* 0x000fe20000000000 */
[----:B------:R-:W-:-:S04]  /*04a0*/  IMAD.MOV R26, RZ, RZ, -R26 ;  /* 0x000000ffff1a7224 */ /* 0x000fc800078e0a1a */
[----:B------:R-:W-:-:S04]  /*04b0*/  IMAD.HI.U32 R24, R24, R27, RZ ;  /* 0x0000001b18187227 */ /* 0x000fc800078e00ff */
[----:B0-----:R-:W-:Y:S01]  /*04c0*/  IMAD R14, R24, R26, R27 ;  /* 0x0000001a180e7224 */ /* 0x001fe200078e021b */
[----:B-1----:R-:W-:Y:S01]  /*04d0*/  LOP3.LUT R12, R22, R25, RZ, 0x3c, !PT ;  /* 0x00000019160c7212 */ /* 0x002fe200078e3cff */
[----:B------:R-:W0:Y:S03]  /*04e0*/  LDC.64 R26, c[0x0][0x3d0] ;  /* 0x0000f400ff1a7b82 */ /* 0x000e260000000a00 */
[----:B------:R-:W-:-:S13]  /*04f0*/  ISETP.GT.U32.AND P2, PT, R21, R14, PT ;  /* 0x0000000e1500720c */ /* 0x000fda0003f44070 */
[----:B------:R-:W-:-:S05]  /*0500*/  @!P2 IMAD.IADD R14, R14, 0x1, -R21 ;  /* 0x000000010e0ea824 */ /* 0x000fca00078e0a15 */
[----:B------:R-:W-:Y:S01]  /*0510*/  ISETP.GE.U32.AND P0, PT, R14, R21, PT ;  /* 0x000000150e00720c */ /* 0x000fe20003f06070 */
[----:B------:R-:W-:Y:S01]  /*0520*/  @!P2 VIADD R24, R24, 0x1 ;  /* 0x000000011818a836 */ /* 0x000fe20000000000 */
[----:B------:R-:W-:Y:S01]  /*0530*/  ISETP.GE.AND P1, PT, R12, RZ, PT ;  /* 0x000000ff0c00720c */ /* 0x000fe20003f26270 */
[----:B------:R-:W1:Y:S01]  /*0540*/  LDC.64 R14, c[0x0][0x3e8] ;  /* 0x0000fa00ff0e7b82 */ /* 0x000e620000000a00 */
[----:B------:R-:W-:-:S09]  /*0550*/  ISETP.NE.AND P2, PT, R25, RZ, PT ;  /* 0x000000ff1900720c */ /* 0x000fd20003f45270 */
[----:B------:R-:W-:-:S04]  /*0560*/  @P0 VIADD R24, R24, 0x1 ;  /* 0x0000000118180836 */ /* 0x000fc80000000000 */
[----:B------:R-:W-:-:S04]  /*0570*/  IMAD.MOV.U32 R21, RZ, RZ, R24 ;  /* 0x000000ffff157224 */ /* 0x000fc800078e0018 */
[----:B------:R-:W-:Y:S01]  /*0580*/  @!P1 IMAD.MOV R21, RZ, RZ, -R21 ;  /* 0x000000ffff159224 */ /* 0x000fe200078e0a15 */
[----:B------:R-:W-:-:S05]  /*0590*/  @!P2 LOP3.LUT R21, RZ, R25, RZ, 0x33, !PT ;  /* 0x00000019ff15a212 */ /* 0x000fca00078e33ff */
[----:B------:R-:W-:-:S04]  /*05a0*/  IMAD.MOV R12, RZ, RZ, -R21 ;  /* 0x000000ffff0c7224 */ /* 0x000fc800078e0a15 */
[----:B------:R-:W-:-:S04]  /*05b0*/  IMAD R22, R25, R12, R22 ;  /* 0x0000000c19167224 */ /* 0x000fc800078e0216 */
[----:B---3--:R-:W-:-:S04]  /*05c0*/  IMAD.IADD R13, R22, 0x1, R13 ;  /* 0x00000001160d7824 */ /* 0x008fc800078e020d */
[----:B------:R-:W-:-:S05]  /*05d0*/  IMAD.WIDE R12, R13, 0x4, R4 ;  /* 0x000000040d0c7825 */ /* 0x000fca00078e0204 */
[----:B------:R3:W4:Y:S02]  /*05e0*/  LDG.E R25, desc[UR6][R12.64] ;  /* 0x000000060c197981 */ /* 0x000724000c1e1900 */
[----:B---3--:R-:W3:Y:S01]  /*05f0*/  LDC.64 R12, c[0x0][0x3e0] ;  /* 0x0000f800ff0c7b82 */ /* 0x008ee20000000a00 */
[----:B----4-:R-:W-:-:S04]  /*0600*/  IMAD.WIDE R28, R25, 0x8, R28 ;  /* 0x00000008191c7825 */ /* 0x010fc800078e021c */
[C---:B0-----:R-:W-:Y:S02]  /*0610*/  IMAD.WIDE R26, R25.reuse, 0x8, R26 ;  /* 0x00000008191a7825 */ /* 0x041fe400078e021a */
[----:B------:R-:W4:Y:S02]  /*0620*/  LDG.E.64 R28, desc[UR6][R28.64] ;  /* 0x000000061c1c7981 */ /* 0x000f24000c1e1b00 */
[C---:B-1----:R-:W-:Y:S02]  /*0630*/  IMAD.WIDE R14, R25.reuse, 0x4, R14 ;  /* 0x00000004190e7825 */ /* 0x042fe400078e020e */
[----:B------:R-:W4:Y:S02]  /*0640*/  LDG.E.64 R26, desc[UR6][R26.64] ;  /* 0x000000061a1a7981 */ /* 0x000f24000c1e1b00 */
[----:B---3--:R-:W-:Y:S02]  /*0650*/  IMAD.WIDE R12, R25, 0x8, R12 ;  /* 0x00000008190c7825 */ /* 0x008fe400078e020c */
[----:B------:R-:W3:Y:S04]  /*0660*/  LDG.E R15, desc[UR6][R14.64] ;  /* 0x000000060e0f7981 */ /* 0x000ee8000c1e1900 */
[----:B------:R-:W3:Y:S01]  /*0670*/  LDG.E.64 R12, desc[UR6][R12.64] ;  /* 0x000000060c0c7981 */ /* 0x000ee2000c1e1b00 */
[----:B------:R-:W-:-:S05]  /*0680*/  IMAD R24, R18, 0x28, R1 ;  /* 0x0000002812187824 */ /* 0x000fca00078e0201 */
[----:B------:R0:W-:Y:S01]  /*0690*/  STL [R24], R25 ;  /* 0x0000001918007387 */ /* 0x0001e20000100800 */
[----:B--2--5:R-:W-:Y:S02]  /*06a0*/  IMAD R16, R22, R23, R16 ;  /* 0x0000001716107224 */ /* 0x024fe400078e0210 */
[----:B------:R-:W-:Y:S02]  /*06b0*/  VIADD R18, R18, 0x1 ;  /* 0x0000000112127836 */ /* 0x000fe40000000000 */
[----:B------:R-:W-:Y:S01]  /*06c0*/  IMAD.MOV.U32 R22, RZ, RZ, R21 ;  /* 0x000000ffff167224 */ /* 0x000fe200078e0015 */
[----:B----4-:R0:W-:Y:S04]  /*06d0*/  STL.64 [R24+0x8], R28 ;  /* 0x0000081c18007387 */ /* 0x0101e80000100a00 */
[----:B------:R0:W-:Y:S04]  /*06e0*/  STL.64 [R24+0x10], R26 ;  /* 0x0000101a18007387 */ /* 0x0001e80000100a00 */
[----:B---3--:R0:W-:Y:S04]  /*06f0*/  STL [R24+0x20], R15 ;  /* 0x0000200f18007387 */ /* 0x0081e80000100800 */
[----:B------:R0:W-:Y:S01]  /*0700*/  STL.64 [R24+0x18], R12 ;  /* 0x0000180c18007387 */ /* 0x0001e20000100a00 */
[----:B------:R-:W-:Y:S05]  /*0710*/  BRA `(.L_x_1) ;  /* 0x0000000000347947 */ /* 0x000fea0003800000 */
.L_x_2:
[----:B------:R-:W2:Y:S02]  /*0720*/  LDC.64 R12, c[0x0][0x390] ;  /* 0x0000e400ff0c7b82 */ /* 0x000ea40000000a00 */
[----:B--2---:R-:W-:-:S04]  /*0730*/  LEA R14, P0, R19, R12, 0x2 ;  /* 0x0000000c130e7211 */ /* 0x004fc800078010ff */
[----:B------:R-:W-:-:S05]  /*0740*/  LEA.HI.X R15, R19, R13, R0, 0x2, P0 ;  /* 0x0000000d130f7211 */ /* 0x000fca00000f1400 */
[----:B------:R-:W2:Y:S02]  /*0750*/  LDG.E R14, desc[UR6][R14.64] ;  /* 0x000000060e0e7981 */ /* 0x000ea4000c1e1900 */
[----:B--2---:R-:W-:-:S13]  /*0760*/  ISETP.NE.AND P0, PT, R14, R21, PT ;  /* 0x000000150e00720c */ /* 0x004fda0003f05270 */
[----:B------:R-:W2:Y:S08]  /*0770*/  @!P0 LDC.64 R12, c[0x0][0x388] ;  /* 0x0000e200ff0c8b82 */ /* 0x000eb00000000a00 */
[----:B------:R-:W0:Y:S01]  /*0780*/  @!P0 LDC.64 R24, c[0x0][0x3a8] ;  /* 0x0000ea00ff188b82 */ /* 0x000e220000000a00 */
[----:B--2---:R-:W-:-:S04]  /*0790*/  @!P0 LEA R12, P1, R19, R12, 0x2 ;  /* 0x0000000c130c8211 */ /* 0x004fc800078210ff */
[----:B------:R-:W-:-:S06]  /*07a0*/  @!P0 LEA.HI.X R13, R19, R13, R0, 0x2, P1 ;  /* 0x0000000d130d8211 */ /* 0x000fcc00008f1400 */
[----:B------:R-:W0:Y:S02]  /*07b0*/  @!P0 LDG.E R13, desc[UR6][R12.64] ;  /* 0x000000060c0d8981 */ /* 0x000e24000c1e1900 */
[----:B0-----:R-:W-:-:S06]  /*07c0*/  @!P0 IMAD.WIDE R24, R13, 0x4, R24 ;  /* 0x000000040d188825 */ /* 0x001fcc00078e0218 */
[----:B------:R-:W2:Y:S02]  /*07d0*/  @!P0 LDG.E R25, desc[UR6][R24.64] ;  /* 0x0000000618198981 */ /* 0x000ea4000c1e1900 */
[----:B--2--5:R-:W-:-:S07]  /*07e0*/  @!P0 IMAD.IADD R16, R16, 0x1, R25 ;  /* 0x0000000110108824 */ /* 0x024fce00078e0219 */
.L_x_1:
[----:B0-----:R-:W0:Y:S02]  /*07f0*/  LDC.64 R12, c[0x0][0x380] ;  /* 0x0000e000ff0c7b82 */ /* 0x001e240000000a00 */
[----:B0-----:R-:W-:-:S04]  /*0800*/  LEA R12, P0, R19, R12, 0x2 ;  /* 0x0000000c130c7211 */ /* 0x001fc800078010ff */
[----:B------:R-:W-:-:S06]  /*0810*/  LEA.HI.X R13, R19, R13, R0, 0x2, P0 ;  /* 0x0000000d130d7211 */ /* 0x000fcc00000f1400 */
[----:B------:R-:W2:Y:S02]  /*0820*/  LDG.E R13, desc[UR6][R12.64] ;  /* 0x000000060c0d7981 */ /* 0x000ea4000c1e1900 */
[----:B--2---:R-:W-:-:S13]  /*0830*/  ISETP.NE.AND P0, PT, R13, -0x1, PT ;  /* 0xffffffff0d00780c */ /* 0x004fda0003f05270 */
[----:B------:R-:W-:Y:S05]  /*0840*/  @P0 BRA `(.L_x_3) ;  /* 0xfffffff800780947 */ /* 0x000fea000383ffff */
.L_x_0:
[----:B------:R-:W0:Y:S02]  /*0850*/  LDCU.64 UR4, c[0x0][0x3b0] ;  /* 0x00007600ff0477ac */ /* 0x000e240008000a00 */
[----:B0-----:R-:W-:-:S09]  /*0860*/  UISETP.GT.AND UP0, UPT, UR4, UR5, UPT ;  /* 0x000000050400728c */ /* 0x001fd2000bf04270 */
[----:B------:R-:W-:Y:S05]  /*0870*/  BRA.U UP0, `(.L_x_4) ;  /* 0x0000002900647547 */ /* 0x000fea000b800000 */
[----:B-----5:R-:W-:-:S07]  /*0880*/  VIADD R12, R16, 0xffffffff ;  /* 0xffffffff100c7836 */ /* 0x020fce0000000000 */
.L_x_70:
[----:B01234-:R-:W0:Y:S01]  /*0890*/  LDC.64 R4, c[0x0][0x398] ;  /* 0x0000e600ff047b82 */ /* 0x01fe220000000a00 */
[----:B------:R-:W4:Y:S01]  /*08a0*/  LDCU UR8, c[0x0][0x3b4] ;  /* 0x00007680ff0877ac */ /* 0x000f220008000800 */
[----:B------:R-:W1:Y:S06]  /*08b0*/  LDCU.64 UR4, c[0x4][URZ] ;  /* 0x01000000ff0477ac */ /* 0x000e6c0008000a00 */
[----:B------:R-:W2:Y:S01]  /*08c0*/  LDC.64 R8, c[0x4][0x8] ;  /* 0x01000200ff087b82 */ /* 0x000ea20000000a00 */
[----:B0-----:R-:W-:-:S05]  /*08d0*/  IMAD.WIDE R4, R17, 0x4, R4 ;  /* 0x0000000411047825 */ /* 0x001fca00078e0204 */
[----:B------:R-:W5:Y:S01]  /*08e0*/  LDG.E R13, desc[UR6][R4.64] ;  /* 0x00000006040d7981 */ /* 0x000f62000c1e1900 */
[----:B----4-:R-:W-:Y:S01]  /*08f0*/  IADD3 R2, PT, PT, R12, -UR8, R17 ;  /* 0x800000080c027c10 */ /* 0x010fe2000fffe011 */
[----:B---3--:R-:W-:Y:S01]  /*0900*/  IMAD.MOV.U32 R6, RZ, RZ, -0x1 ;  /* 0xffffffffff067424 */ /* 0x008fe200078e00ff */
[----:B------:R-:W-:Y:S01]  /*0910*/  BSSY.RECONVERGENT B0, `(.L_x_5) ;  /* 0x000028c000007945 */ /* 0x000fe20003800200 */
[----:B------:R-:W-:Y:S01]  /*0920*/  IMAD.MOV.U32 R7, RZ, RZ, -0x1 ;  /* 0xffffffffff077424 */ /* 0x000fe200078e00ff */
[C---:B-1----:R-:W-:Y:S01]  /*0930*/  IADD3 R10, P2, PT, R2.reuse, UR4, RZ ;  /* 0x00000004020a7c10 */ /* 0x042fe2000ff5e0ff */
[----:B--2---:R-:W-:-:S03]  /*0940*/  IMAD.WIDE R8, R2, 0x18, R8 ;  /* 0x0000001802087825 */ /* 0x004fc600078e0208 */
[----:B------:R-:W-:Y:S01]  /*0950*/  LEA.HI.X.SX32 R11, R2, UR5, 0x1, P2 ;  /* 0x00000005020b7c11 */ /* 0x000fe200090f0eff */
[----:B------:R-:W-:Y:S01]  /*0960*/  IMAD.MOV.U32 R3, RZ, RZ, R17 ;  /* 0x000000ffff037224 */ /* 0x000fe200078e0011 */
[----:B------:R0:W-:Y:S01]  /*0970*/  STG.E.64 desc[UR6][R8.64+0x10], R6 ;  /* 0x0000100608007986 */ /* 0x0001e2000c101b06 */
[----:B------:R-:W-:-:S03]  /*0980*/  VIADD R17, R17, 0x1 ;  /* 0x0000000111117836 */ /* 0x000fc60000000000 */
[----:B------:R0:W-:Y:S01]  /*0990*/  STG.E.64 desc[UR6][R8.64], RZ ;  /* 0x000000ff08007986 */ /* 0x0001e2000c101b06 */
[----:B------:R-:W-:-:S03]  /*09a0*/  ISETP.NE.AND P1, PT, R3, UR8, PT ;  /* 0x0000000803007c0c */ /* 0x000fc6000bf25270 */
[----:B------:R0:W-:Y:S01]  /*09b0*/  STG.E.64 desc[UR6][R8.64+0x8], R8 ;  /* 0x0000080808007986 */ /* 0x0001e2000c101b06 */
[----:B-----5:R-:W-:-:S13]  /*09c0*/  ISETP.GT.AND P0, PT, R13, 0x7, PT ;  /* 0x000000070d00780c */ /* 0x020fda0003f04270 */
[----:B0-----:R-:W-:Y:S05]  /*09d0*/  @P0 BRA `(.L_x_6) ;  /* 0x0000001c00740947 */ /* 0x001fea0003800000 */
[----:B------:R-:W-:-:S13]  /*09e0*/  ISETP.GT.AND P0, PT, R13, 0x2, PT ;  /* 0x000000020d00780c */ /* 0x000fda0003f04270 */
[----:B------:R-:W-:Y:S05]  /*09f0*/  @P0 BRA `(.L_x_7) ;  /* 0x0000000c00980947 */ /* 0x000fea0003800000 */
[----:B------:R-:W-:-:S05]  /*0a00*/  VIMNMX.U32 R4, PT, PT, R13, 0x3, PT ;  /* 0x000000030d047848 */ /* 0x000fca0003fe0000 */
[----:B------:R-:W-:-:S04]  /*0a10*/  IMAD.SHL.U32 R6, R4, 0x4, RZ ;  /* 0x0000000404067824 */ /* 0x000fc800078e00ff */
[----:B------:R-:W0:Y:S02]  /*0a20*/  LDC R4, c[0x2][R6] ;  /* 0x0080000006047b82 */ /* 0x000e240000000800 */
[----:B0-----:R-:W-:-:S04]  /*0a30*/  SHF.R.S32.HI R5, RZ, 0x1f, R4 ;  /* 0x0000001fff057819 */ /* 0x001fc80000011404 */
.L_x_76:
[----:B------:R-:W-:Y:S05]  /*0a40*/  BRX R4 -0xa50                                (*"BRANCH_TARGETS .L_x_77,.L_x_78,.L_x_79,.L_x_34"*) ;  /* 0xfffffff4046c7949 */ /* 0x000fea000383ffff */
.L_x_79:
[----:B------:R-:W0:Y:S08]  /*0a50*/  LDC.64 R6, c[0x0][0x390] ;  /* 0x0000e400ff067b82 */ /* 0x000e300000000a00 */
[----:B------:R-:W1:Y:S01]  /*0a60*/  LDC.64 R4, c[0x0][0x3a8] ;  /* 0x0000ea00ff047b82 */ /* 0x000e620000000a00 */
[----:B0-----:R-:W-:-:S05]  /*0a70*/  IMAD.WIDE R6, R3, 0x4, R6 ;  /* 0x0000000403067825 */ /* 0x001fca00078e0206 */
[----:B------:R-:W1:Y:S02]  /*0a80*/  LDG.E R15, desc[UR6][R6.64] ;  /* 0x00000006060f7981 */ /* 0x000e64000c1e1900 */
[----:B-1----:R-:W-:-:S06]  /*0a90*/  IMAD.WIDE R14, R15, 0x4, R4 ;  /* 0x000000040f0e7825 */ /* 0x002fcc00078e0204 */
[----:B------:R-:W2:Y:S02]  /*0aa0*/  LDG.E R14, desc[UR6][R14.64] ;  /* 0x000000060e0e7981 */ /* 0x000ea4000c1e1900 */
[----:B--2---:R-:W-:-:S05]  /*0ab0*/  LOP3.LUT R3, RZ, R14, RZ, 0x33, !PT ;  /* 0x0000000eff037212 */ /* 0x004fca00078e33ff */
[----:B------:R-:W-:-:S05]  /*0ac0*/  IMAD.IADD R3, R2, 0x1, R3 ;  /* 0x0000000102037824 */ /* 0x000fca00078e0203 */
[----:B------:R-:W-:-:S04]  /*0ad0*/  IADD3 R2, P0, PT, R3, UR4, RZ ;  /* 0x0000000403027c10 */ /* 0x000fc8000ff1e0ff */
[----:B------:R-:W-:-:S05]  /*0ae0*/  LEA.HI.X.SX32 R3, R3, UR5, 0x1, P0 ;  /* 0x0000000503037c11 */ /* 0x000fca00080f0eff */
[----:B------:R-:W2:Y:S01]  /*0af0*/  LDG.E.U8 R2, desc[UR6][R2.64] ;  /* 0x0000000602027981 */ /* 0x000ea2000c1e1100 */
[----:B------:R-:W-:Y:S01]  /*0b00*/  BSSY.RELIABLE B1, `(.L_x_8) ;  /* 0x0000007000017945 */ /* 0x000fe20003800100 */
[----:B--2---:R-:W-:-:S13]  /*0b10*/  ISETP.NE.AND P0, PT, R2, RZ, PT ;  /* 0x000000ff0200720c */ /* 0x004fda0003f05270 */
[----:B------:R-:W-:Y:S05]  /*0b20*/  @!P0 BRA `(.L_x_9) ;  /* 0x0000000000108947 */ /* 0x000fea0003800000 */
[----:B------:R-:W2:Y:S02]  /*0b30*/  LDG.E.U8 R0, desc[UR6][R10.64+-0x1] ;  /* 0xffffff060a007981 */ /* 0x000ea4000c1e1100 */
[----:B--2---:R-:W-:-:S13]  /*0b40*/  ISETP.NE.AND P0, PT, R0, RZ, PT ;  /* 0x000000ff0000720c */ /* 0x004fda0003f05270 */
[----:B------:R-:W-:Y:S05]  /*0b50*/  @!P0 BREAK.RELIABLE B1 ;  /* 0x0000000000018942 */ /* 0x000fea0003800100 */
[----:B------:R-:W-:Y:S05]  /*0b60*/  @!P0 BRA `(.L_x_10) ;  /* 0x0000000000fc8947 */ /* 0x000fea0003800000 */
.L_x_9:
[----:B------:R-:W-:Y:S05]  /*0b70*/  BSYNC.RELIABLE B1 ;  /* 0x0000000000017941 */ /* 0x000fea0003800100 */
.L_x_8:
[----:B------:R-:W2:Y:S04]  /*0b80*/  LDG.E.64 R14, desc[UR6][R8.64+-0x8] ;  /* 0xfffff806080e7981 */ /* 0x000ea8000c1e1b00 */
[----:B------:R-:W3:Y:S04]  /*0b90*/  LDG.E.64 R18, desc[UR6][R8.64+-0x18] ;  /* 0xffffe80608127981 */ /* 0x000ee8000c1e1b00 */
[----:B------:R0:W-:Y:S04]  /*0ba0*/  STG.E.64 desc[UR6][R8.64], RZ ;  /* 0x000000ff08007986 */ /* 0x0001e8000c101b06 */
[----:B------:R0:W-:Y:S01]  /*0bb0*/  STG.E.64 desc[UR6][R8.64+0x8], R8 ;  /* 0x0000080808007986 */ /* 0x0001e2000c101b06 */
[----:B------:R-:W-:Y:S01]  /*0bc0*/  BSSY.RECONVERGENT B1, `(.L_x_11) ;  /* 0x0000009000017945 */ /* 0x000fe20003800200 */
[----:B------:R-:W-:-:S02]  /*0bd0*/  CS2R R2, SRZ ;  /* 0x0000000000027805 */ /* 0x000fc4000001ff00 */
[----:B--2---:R0:W-:Y:S01]  /*0be0*/  STG.E.64 desc[UR6][R8.64+0x10], R14 ;  /* 0x0000100e08007986 */ /* 0x0041e2000c101b06 */
[----:B---3--:R-:W-:-:S04]  /*0bf0*/  ISETP.NE.U32.AND P0, PT, R18, RZ, PT ;  /* 0x000000ff1200720c */ /* 0x008fc80003f05070 */
[----:B------:R-:W-:-:S13]  /*0c00*/  ISETP.NE.AND.EX P0, PT, R19, RZ, PT, P0 ;  /* 0x000000ff1300720c */ /* 0x000fda0003f05300 */
[----:B0-----:R-:W-:Y:S05]  /*0c10*/  @!P0 BRA `(.L_x_12) ;  /* 0x00000000000c8947 */ /* 0x001fea0003800000 */
[----:B------:R-:W2:Y:S04]  /*0c20*/  LDG.E.64 R14, desc[UR6][R8.64+-0x10] ;  /* 0xfffff006080e7981 */ /* 0x000ea8000c1e1b00 */
[----:B--2---:R0:W-:Y:S04]  /*0c30*/  ST.E.64 desc[UR6][R18.64+0x8], R14 ;  /* 0x0000080e12007985 */ /* 0x0041e8000c101b06 */
[----:B------:R0:W5:Y:S02]  /*0c40*/  LDG.E.64 R2, desc[UR6][R8.64+-0x18] ;  /* 0xffffe80608027981 */ /* 0x000164000c1e1b00 */
.L_x_12:
[----:B------:R-:W-:Y:S05]  /*0c50*/  BSYNC.RECONVERGENT B1 ;  /* 0x0000000000017941 */ /* 0x000fea0003800200 */
.L_x_11:
[----:B-----5:R-:W-:Y:S01]  /*0c60*/  ISETP.NE.U32.AND P0, PT, R2, RZ, PT ;  /* 0x000000ff0200720c */ /* 0x020fe20003f05070 */
[----:B------:R-:W-:Y:S03]  /*0c70*/  BSSY.RECONVERGENT B1, `(.L_x_13) ;  /* 0x0000007000017945 */ /* 0x000fe60003800200 */
[----:B------:R-:W-:-:S13]  /*0c80*/  ISETP.NE.AND.EX P0, PT, R3, RZ, PT, P0 ;  /* 0x000000ff0300720c */ /* 0x000fda0003f05300 */
[----:B------:R-:W-:Y:S05]  /*0c90*/  @!P0 BRA `(.L_x_14) ;  /* 0x0000000000108947 */ /* 0x000fea0003800000 */
[----:B0-----:R-:W2:Y:S04]  /*0ca0*/  LDG.E.64 R14, desc[UR6][R8.64+0x8] ;  /* 0x00000806080e7981 */ /* 0x001ea8000c1e1b00 */
[----:B--2---:R1:W-:Y:S04]  /*0cb0*/  ST.E.64 desc[UR6][R14.64], R2 ;  /* 0x000000020e007985 */ /* 0x0043e8000c101b06 */
[----:B------:R-:W2:Y:S04]  /*0cc0*/  LD.E.64 R18, desc[UR6][R2.64+0x8] ;  /* 0x0000080602127980 */ /* 0x000ea8000c101b00 */
[----:B--2---:R1:W-:Y:S02]  /*0cd0*/  STG.E.64 desc[UR6][R8.64+0x8], R18 ;  /* 0x0000081208007986 */ /* 0x0043e4000c101b06 */
.L_x_14:
[----:B------:R-:W-:Y:S05]  /*0ce0*/  BSYNC.RECONVERGENT B1 ;  /* 0x0000000000017941 */ /* 0x000fea0003800200 */
.L_x_13:
[----:B------:R-:W2:Y:S04]  /*0cf0*/  LDG.E R7, desc[UR6][R6.64] ;  /* 0x0000000606077981 */ /* 0x000ea8000c1e1900 */
[----:B01----:R-:W3:Y:S01]  /*0d00*/  LDG.E.64 R18, desc[UR6][R8.64+0x10] ;  /* 0x0000100608127981 */ /* 0x003ee2000c1e1b00 */
[----:B--2---:R-:W-:-:S06]  /*0d10*/  IMAD.WIDE R4, R7, 0x4, R4 ;  /* 0x0000000407047825 */ /* 0x004fcc00078e0204 */
[----:B------:R-:W2:Y:S01]  /*0d20*/  LDG.E R4, desc[UR6][R4.64] ;  /* 0x0000000604047981 */ /* 0x000ea2000c1e1900 */
[----:B---3--:R-:W-:Y:S01]  /*0d30*/  ISETP.NE.AND P0, PT, R18, -0x1, PT ;  /* 0xffffffff1200780c */ /* 0x008fe20003f05270 */
[----:B------:R-:W-:Y:S01]  /*0d40*/  BSSY.RELIABLE B1, `(.L_x_15) ;  /* 0x000001b000017945 */ /* 0x000fe20003800100 */
[----:B--2---:R-:W-:-:S05]  /*0d50*/  LOP3.LUT R15, RZ, R4, RZ, 0x33, !PT ;  /* 0x00000004ff0f7212 */ /* 0x004fca00078e33ff */
[----:B------:R-:W-:-:S04]  /*0d60*/  IMAD.WIDE R14, R15, 0x18, R8 ;  /* 0x000000180f0e7825 */ /* 0x000fc800078e0208 */
[----:B------:R-:W-:Y:S02]  /*0d70*/  IMAD.MOV.U32 R2, RZ, RZ, R14 ;  /* 0x000000ffff027224 */ /* 0x000fe400078e000e */
[----:B------:R-:W-:Y:S01]  /*0d80*/  IMAD.MOV.U32 R3, RZ, RZ, R15 ;  /* 0x000000ffff037224 */ /* 0x000fe200078e000f */
[----:B------:R-:W-:Y:S06]  /*0d90*/  @P0 BRA `(.L_x_16) ;  /* 0x0000000000540947 */ /* 0x000fec0003800000 */
[----:B------:R-:W-:-:S13]  /*0da0*/  ISETP.NE.AND P0, PT, R19, -0x1, PT ;  /* 0xffffffff1300780c */ /* 0x000fda0003f05270 */
[----:B------:R-:W-:Y:S05]  /*0db0*/  @P0 BRA `(.L_x_16) ;  /* 0x00000000004c0947 */ /* 0x000fea0003800000 */
[----:B------:R-:W2:Y:S04]  /*0dc0*/  LDG.E.64 R4, desc[UR6][R14.64+0x10] ;  /* 0x000010060e047981 */ /* 0x000ea8000c1e1b00 */
[----:B------:R0:W-:Y:S04]  /*0dd0*/  STG.E.64 desc[UR6][R8.64], RZ ;  /* 0x000000ff08007986 */ /* 0x0001e8000c101b06 */
[----:B------:R0:W-:Y:S04]  /*0de0*/  STG.E.64 desc[UR6][R8.64+0x8], R8 ;  /* 0x0000080808007986 */ /* 0x0001e8000c101b06 */
[----:B--2---:R0:W-:Y:S04]  /*0df0*/  STG.E.64 desc[UR6][R8.64+0x10], R4 ;  /* 0x0000100408007986 */ /* 0x0041e8000c101b06 */
[----:B------:R-:W2:Y:S01]  /*0e00*/  LDG.E.64 R6, desc[UR6][R14.64] ;  /* 0x000000060e067981 */ /* 0x000ea2000c1e1b00 */
[----:B------:R-:W-:Y:S01]  /*0e10*/  BSSY.RECONVERGENT B2, `(.L_x_17) ;  /* 0x0000008000027945 */ /* 0x000fe20003800200 */
[----:B------:R-:W-:-:S02]  /*0e20*/  CS2R R2, SRZ ;  /* 0x0000000000027805 */ /* 0x000fc4000001ff00 */
[----:B--2---:R-:W-:-:S04]  /*0e30*/  ISETP.NE.U32.AND P0, PT, R6, RZ, PT ;  /* 0x000000ff0600720c */ /* 0x004fc80003f05070 */
[----:B------:R-:W-:-:S13]  /*0e40*/  ISETP.NE.AND.EX P0, PT, R7, RZ, PT, P0 ;  /* 0x000000ff0700720c */ /* 0x000fda0003f05300 */
[----:B0-----:R-:W-:Y:S05]  /*0e50*/  @!P0 BRA `(.L_x_18) ;  /* 0x00000000000c8947 */ /* 0x001fea0003800000 */
[----:B------:R-:W2:Y:S04]  /*0e60*/  LDG.E.64 R4, desc[UR6][R14.64+0x8] ;  /* 0x000008060e047981 */ /* 0x000ea8000c1e1b00 */
[----:B--2---:R0:W-:Y:S04]  /*0e70*/  ST.E.64 desc[UR6][R6.64+0x8], R4 ;  /* 0x0000080406007985 */ /* 0x0041e8000c101b06 */
[----:B------:R0:W5:Y:S02]  /*0e80*/  LDG.E.64 R2, desc[UR6][R14.64] ;  /* 0x000000060e027981 */ /* 0x000164000c1e1b00 */
.L_x_18:
[----:B------:R-:W-:Y:S05]  /*0e90*/  BSYNC.RECONVERGENT B2 ;  /* 0x0000000000027941 */ /* 0x000fea0003800200 */
.L_x_17:
[----:B-----5:R-:W-:Y:S01]  /*0ea0*/  ISETP.NE.U32.AND P0, PT, R2, RZ, PT ;  /* 0x000000ff0200720c */ /* 0x020fe20003f05070 */
[----:B------:R-:W-:-:S03]  /*0eb0*/  IMAD.MOV.U32 R0, RZ, RZ, 0x1 ;  /* 0x00000001ff007424 */ /* 0x000fc600078e00ff */
[----:B------:R-:W-:-:S13]  /*0ec0*/  ISETP.NE.AND.EX P0, PT, R3, RZ, PT, P0 ;  /* 0x000000ff0300720c */ /* 0x000fda0003f05300 */
[----:B------:R-:W-:Y:S05]  /*0ed0*/  @!P0 BREAK.RELIABLE B1 ;  /* 0x0000000000018942 */ /* 0x000fea0003800100 */
[----:B------:R-:W-:Y:S05]  /*0ee0*/  @!P0 BRA `(.L_x_19) ;  /* 0x0000002000b88947 */ /* 0x000fea0003800000 */
.L_x_16:
[----:B------:R-:W-:Y:S05]  /*0ef0*/  BSYNC.RELIABLE B1 ;  /* 0x0000000000017941 */ /* 0x000fea0003800100 */
.L_x_15:
[----:B0-----:R-:W2:Y:S04]  /*0f00*/  LDG.E.64 R4, desc[UR6][R8.64+0x8] ;  /* 0x0000080608047981 */ /* 0x001ea8000c1e1b00 */
[----:B--2---:R2:W-:Y:S04]  /*0f10*/  ST.E.64 desc[UR6][R4.64], R2 ;  /* 0x0000000204007985 */ /* 0x0045e8000c101b06 */
[----:B------:R-:W3:Y:S01]  /*0f20*/  LD.E.64 R6, desc[UR6][R2.64+0x8] ;  /* 0x0000080602067980 */ /* 0x000ee2000c101b00 */
[----:B------:R-:W-:-:S03]  /*0f30*/  IMAD.MOV.U32 R0, RZ, RZ, 0x1 ;  /* 0x00000001ff007424 */ /* 0x000fc600078e00ff */
[----:B---3--:R2:W-:Y:S01]  /*0f40*/  STG.E.64 desc[UR6][R8.64+0x8], R6 ;  /* 0x0000080608007986 */ /* 0x0085e2000c101b06 */
[----:B------:R-:W-:Y:S05]  /*0f50*/  BRA `(.L_x_19) ;  /* 0x00000020009c7947 */ /* 0x000fea0003800000 */
.L_x_10:
        /* <DEDUP_REMOVED lines=13> */
.L_x_21:
[----:B------:R-:W-:Y:S05]  /*1030*/  BSYNC.RECONVERGENT B2 ;  /* 0x0000000000027941 */ /* 0x000fea0003800200 */
.L_x_20:
[----:B-----5:R-:W-:Y:S02]  /*1040*/  ISETP.NE.U32.AND P0, PT, R2, RZ, PT ;  /* 0x000000ff0200720c */ /* 0x020fe40003f05070 */
[----:B------:R-:W-:Y:S02]  /*1050*/  PRMT R0, RZ, 0x7610, R0 ;  /* 0x00007610ff007816 */ /* 0x000fe40000000000 */
[----:B------:R-:W-:-:S13]  /*1060*/  ISETP.NE.AND.EX P0, PT, R3, RZ, PT, P0 ;  /* 0x000000ff0300720c */ /* 0x000fda0003f05300 */
[----:B------:R-:W-:Y:S05]  /*1070*/  @!P0 BRA `(.L_x_19) ;  /* 0x0000002000548947 */ /* 0x000fea0003800000 */
[----:B0-----:R-:W2:Y:S04]  /*1080*/  LDG.E.64 R4, desc[UR6][R8.64+0x8] ;  /* 0x0000080608047981 */ /* 0x001ea8000c1e1b00 */
[----:B--2---:R3:W-:Y:S04]  /*1090*/  ST.E.64 desc[UR6][R4.64], R2 ;  /* 0x0000000204007985 */ /* 0x0047e8000c101b06 */
[----:B------:R-:W2:Y:S04]  /*10a0*/  LD.E.64 R6, desc[UR6][R2.64+0x8] ;  /* 0x0000080602067980 */ /* 0x000ea8000c101b00 */
[----:B--2---:R3:W-:Y:S01]  /*10b0*/  STG.E.64 desc[UR6][R8.64+0x8], R6 ;  /* 0x0000080608007986 */ /* 0x0047e2000c101b06 */
[----:B------:R-:W-:Y:S05]  /*10c0*/  BRA `(.L_x_19) ;  /* 0x0000002000407947 */ /* 0x000fea0003800000 */
.L_x_77:
[----:B------:R-:W2:Y:S04]  /*10d0*/  LDG.E.64 R14, desc[UR6][R8.64+-0x8] ;  /* 0xfffff806080e7981 */ /* 0x000ea8000c1e1b00 */
[----:B------:R-:W3:Y:S01]  /*10e0*/  LDG.E.64 R6, desc[UR6][R8.64+-0x18] ;  /* 0xffffe80608067981 */ /* 0x000ee2000c1e1b00 */
[----:B------:R-:W-:Y:S02]  /*10f0*/  IMAD.MOV.U32 R4, RZ, RZ, R10 ;  /* 0x000000ffff047224 */ /* 0x000fe400078e000a */
[----:B------:R-:W-:-:S05]  /*1100*/  IMAD.MOV.U32 R5, RZ, RZ, R11 ;  /* 0x000000ffff057224 */ /* 0x000fca00078e000b */
[----:B------:R0:W5:Y:S04]  /*1110*/  LDG.E.U8 R0, desc[UR6][R4.64+-0x1] ;  /* 0xffffff0604007981 */ /* 0x000168000c1e1100 */
        /* <DEDUP_REMOVED lines=11> */
.L_x_23:
[----:B------:R-:W-:Y:S05]  /*11d0*/  BSYNC.RECONVERGENT B1 ;  /* 0x0000000000017941 */ /* 0x000fea0003800200 */
.L_x_22:
[----:B-----5:R-:W-:Y:S02]  /*11e0*/  ISETP.NE.U32.AND P0, PT, R2, RZ, PT ;  /* 0x000000ff0200720c */ /* 0x020fe40003f05070 */
[----:B------:R-:W-:Y:S02]  /*11f0*/  ISETP.NE.AND P2, PT, R0, RZ, PT ;  /* 0x000000ff0000720c */ /* 0x000fe40003f45270 */
[----:B------:R-:W-:Y:S02]  /*1200*/  ISETP.NE.AND.EX P0, PT, R3, RZ, PT, P0 ;  /* 0x000000ff0300720c */ /* 0x000fe40003f05300 */
[----:B------:R-:W-:-:S11]  /*1210*/  SEL R0, RZ, 0x1, P2 ;  /* 0x00000001ff007807 */ /* 0x000fd60001000000 */
[----:B------:R-:W-:Y:S05]  /*1220*/  @!P0 BRA `(.L_x_19) ;  /* 0x0000001c00e88947 */ /* 0x000fea0003800000 */
[----:B0-----:R-:W2:Y:S04]  /*1230*/  LDG.E.64 R4, desc[UR6][R8.64+0x8] ;  /* 0x0000080608047981 */ /* 0x001ea8000c1e1b00 */
[----:B--2---:R4:W-:Y:S04]  /*1240*/  ST.E.64 desc[UR6][R4.64], R2 ;  /* 0x0000000204007985 */ /* 0x0049e8000c101b06 */
[----:B------:R-:W2:Y:S04]  /*1250*/  LD.E.64 R6, desc[UR6][R2.64+0x8] ;  /* 0x0000080602067980 */ /* 0x000ea8000c101b00 */
[----:B--2---:R4:W-:Y:S01]  /*1260*/  STG.E.64 desc[UR6][R8.64+0x8], R6 ;  /* 0x0000080608007986 */ /* 0x0049e2000c101b06 */
[----:B------:R-:W-:Y:S05]  /*1270*/  BRA `(.L_x_19) ;  /* 0x0000001c00d47947 */ /* 0x000fea0003800000 */
.L_x_78:
[----:B------:R-:W-:Y:S01]  /*1280*/  IMAD.MOV.U32 R4, RZ, RZ, R10 ;  /* 0x000000ffff047224 */ /* 0x000fe200078e000a */
[----:B------:R-:W0:Y:S01]  /*1290*/  LDC.64 R6, c[0x0][0x390] ;  /* 0x0000e400ff067b82 */ /* 0x000e220000000a00 */
[----:B------:R-:W-:-:S05]  /*12a0*/  IMAD.MOV.U32 R5, RZ, RZ, R11 ;  /* 0x000000ffff057224 */ /* 0x000fca00078e000b */
[----:B------:R-:W2:Y:S01]  /*12b0*/  LDG.E.U8 R4, desc[UR6][R4.64+-0x1] ;  /* 0xffffff0604047981 */ /* 0x000ea2000c1e1100 */
[----:B------:R-:W-:Y:S01]  /*12c0*/  BSSY.RECONVERGENT B1, `(.L_x_24) ;  /* 0x0000011000017945 */ /* 0x000fe20003800200 */
[----:B------:R-:W-:Y:S01]  /*12d0*/  PLOP3.LUT P0, PT, PT, PT, PT, 0x8, 0x80 ;  /* 0x000000000080781c */ /* 0x000fe20003f0e170 */
[----:B0-----:R-:W-:Y:S01]  /*12e0*/  IMAD.WIDE R2, R3, 0x4, R6 ;  /* 0x0000000403027825 */ /* 0x001fe200078e0206 */
[C---:B--2---:R-:W-:Y:S02]  /*12f0*/  ISETP.NE.AND P2, PT, R4.reuse, RZ, PT ;  /* 0x000000ff0400720c */ /* 0x044fe40003f45270 */
[----:B------:R-:W-:-:S11]  /*1300*/  PRMT R13, R4, 0x8880, RZ ;  /* 0x00008880040d7816 */ /* 0x000fd600000000ff */
[----:B------:R-:W-:Y:S05]  /*1310*/  @!P2 BRA `(.L_x_25) ;  /* 0x00000000002ca947 */ /* 0x000fea0003800000 */
[----:B------:R-:W2:Y:S01]  /*1320*/  LDG.E R7, desc[UR6][R2.64] ;  /* 0x0000000602077981 */ /* 0x000ea2000c1e1900 */
[----:B------:R-:W2:Y:S02]  /*1330*/  LDC.64 R4, c[0x0][0x3a8] ;  /* 0x0000ea00ff047b82 */ /* 0x000ea40000000a00 */
[----:B--2---:R-:W-:-:S06]  /*1340*/  IMAD.WIDE R4, R7, 0x4, R4 ;  /* 0x0000000407047825 */ /* 0x004fcc00078e0204 */
[----:B------:R-:W2:Y:S02]  /*1350*/  LDG.E R4, desc[UR6][R4.64] ;  /* 0x0000000604047981 */ /* 0x000ea4000c1e1900 */
[----:B--2---:R-:W-:Y:S02]  /*1360*/  SHF.R.S32.HI R0, RZ, 0x1f, R4 ;  /* 0x0000001fff007819 */ /* 0x004fe40000011404 */
[----:B------:R-:W-:Y:S02]  /*1370*/  LOP3.LUT R7, RZ, R4, RZ, 0x33, !PT ;  /* 0x00000004ff077212 */ /* 0x000fe400078e33ff */
[----:B------:R-:W-:Y:S02]  /*1380*/  LOP3.LUT R15, RZ, R0, RZ, 0x33, !PT ;  /* 0x00000000ff0f7212 */ /* 0x000fe400078e33ff */
[----:B------:R-:W-:-:S05]  /*1390*/  IADD3 R6, P0, PT, R7, R10, RZ ;  /* 0x0000000a07067210 */ /* 0x000fca0007f1e0ff */
[----:B------:R-:W-:-:S05]  /*13a0*/  IMAD.X R7, R15, 0x1, R11, P0 ;  /* 0x000000010f077824 */ /* 0x000fca00000e060b */
[----:B------:R-:W2:Y:S02]  /*13b0*/  LDG.E.U8 R6, desc[UR6][R6.64] ;  /* 0x0000000606067981 */ /* 0x000ea4000c1e1100 */
[----:B--2---:R-:W-:-:S13]  /*13c0*/  ISETP.NE.AND P0, PT, R6, RZ, PT ;  /* 0x000000ff0600720c */ /* 0x004fda0003f05270 */
.L_x_25:
[----:B------:R-:W-:Y:S05]  /*13d0*/  BSYNC.RECONVERGENT B1 ;  /* 0x0000000000017941 */ /* 0x000fea0003800200 */
.L_x_24:
[----:B------:R-:W-:Y:S01]  /*13e0*/  SEL R4, RZ, 0x1, !P0 ;  /* 0x00000001ff047807 */ /* 0x000fe20004000000 */
[----:B------:R-:W-:Y:S03]  /*13f0*/  BSSY.RECONVERGENT B1, `(.L_x_26) ;  /* 0x0000019000017945 */ /* 0x000fe60003800200 */
[----:B------:R-:W-:Y:S02]  /*1400*/  ISETP.NE.AND P0, PT, R13, R4, PT ;  /* 0x000000040d00720c */ /* 0x000fe40003f05270 */
[----:B------:R-:W-:-:S11]  /*1410*/  PRMT R0, R4, 0x7610, R0 ;  /* 0x0000761004007816 */ /* 0x000fd60000000000 */
[----:B------:R-:W-:Y:S05]  /*1420*/  @P0 BRA `(.L_x_27) ;  /* 0x0000000000540947 */ /* 0x000fea0003800000 */
        /* <DEDUP_REMOVED lines=13> */
.L_x_29:
[----:B------:R-:W-:Y:S05]  /*1500*/  BSYNC.RECONVERGENT B2 ;  /* 0x0000000000027941 */ /* 0x000fea0003800200 */
.L_x_28:
[----:B-----5:R-:W-:-:S04]  /*1510*/  ISETP.NE.U32.AND P0, PT, R6, RZ, PT ;  /* 0x000000ff0600720c */ /* 0x020fc80003f05070 */
[----:B------:R-:W-:-:S13]  /*1520*/  ISETP.NE.AND.EX P0, PT, R7, RZ, PT, P0 ;  /* 0x000000ff0700720c */ /* 0x000fda0003f05300 */
[----:B------:R-:W-:Y:S05]  /*1530*/  @!P0 BRA `(.L_x_27) ;  /* 0x0000000000108947 */ /* 0x000fea0003800000 */
[----:B0-----:R-:W2:Y:S04]  /*1540*/  LDG.E.64 R14, desc[UR6][R8.64+0x8] ;  /* 0x00000806080e7981 */ /* 0x001ea8000c1e1b00 */
[----:B--2---:R1:W-:Y:S04]  /*1550*/  ST.E.64 desc[UR6][R14.64], R6 ;  /* 0x000000060e007985 */ /* 0x0043e8000c101b06 */
[----:B------:R-:W2:Y:S04]  /*1560*/  LD.E.64 R18, desc[UR6][R6.64+0x8] ;  /* 0x0000080606127980 */ /* 0x000ea8000c101b00 */
[----:B--2---:R1:W-:Y:S02]  /*1570*/  STG.E.64 desc[UR6][R8.64+0x8], R18 ;  /* 0x0000081208007986 */ /* 0x0043e4000c101b06 */
.L_x_27:
[----:B------:R-:W-:Y:S05]  /*1580*/  BSYNC.RECONVERGENT B1 ;  /* 0x0000000000017941 */ /* 0x000fea0003800200 */
.L_x_26:
[----:B------:R-:W2:Y:S01]  /*1590*/  LDG.E R3, desc[UR6][R2.64] ;  /* 0x0000000602037981 */ /* 0x000ea2000c1e1900 */
[----:B-1----:R-:W2:Y:S02]  /*15a0*/  LDC.64 R6, c[0x0][0x3a8] ;  /* 0x0000ea00ff067b82 */ /* 0x002ea40000000a00 */
[----:B--2---:R-:W-:-:S06]  /*15b0*/  IMAD.WIDE R6, R3, 0x4, R6 ;  /* 0x0000000403067825 */ /* 0x004fcc00078e0206 */
[----:B------:R-:W2:Y:S02]  /*15c0*/  LDG.E R6, desc[UR6][R6.64] ;  /* 0x0000000606067981 */ /* 0x000ea4000c1e1900 */
[----:B--2---:R-:W-:Y:S02]  /*15d0*/  SHF.R.S32.HI R5, RZ, 0x1f, R6 ;  /* 0x0000001fff057819 */ /* 0x004fe40000011406 */
[----:B------:R-:W-:Y:S02]  /*15e0*/  LOP3.LUT R13, RZ, R6, RZ, 0x33, !PT ;  /* 0x00000006ff0d7212 */ /* 0x000fe400078e33ff */
[----:B------:R-:W-:Y:S02]  /*15f0*/  LOP3.LUT R5, RZ, R5, RZ, 0x33, !PT ;  /* 0x00000005ff057212 */ /* 0x000fe400078e33ff */
[----:B0-----:R-:W-:-:S05]  /*1600*/  IADD3 R14, P0, PT, R13, R10, RZ ;  /* 0x0000000a0d0e7210 */ /* 0x001fca0007f1e0ff */
[----:B------:R-:W-:-:S06]  /*1610*/  IMAD.X R15, R5, 0x1, R11, P0 ;  /* 0x00000001050f7824 */ /* 0x000fcc00000e060b */
[----:B------:R-:W2:Y:S02]  /*1620*/  LDG.E.S8 R15, desc[UR6][R14.64] ;  /* 0x000000060e0f7981 */ /* 0x000ea4000c1e1300 */
[----:B--2---:R-:W-:-:S13]  /*1630*/  ISETP.NE.AND P0, PT, R15, R4, PT ;  /* 0x000000040f00720c */ /* 0x004fda0003f05270 */
[----:B------:R-:W-:Y:S05]  /*1640*/  @P0 BRA `(.L_x_19) ;  /* 0x0000001800e00947 */ /* 0x000fea0003800000 */
[----:B------:R-:W2:Y:S01]  /*1650*/  LDG.E.64 R4, desc[UR6][R8.64+0x10] ;  /* 0x0000100608047981 */ /* 0x000ea2000c1e1b00 */
[----:B------:R-:W-:Y:S01]  /*1660*/  IMAD.WIDE R6, R13, 0x18, R8 ;  /* 0x000000180d067825 */ /* 0x000fe200078e0208 */
[----:B------:R-:W-:Y:S03]  /*1670*/  BSSY.RELIABLE B1, `(.L_x_30) ;  /* 0x0000019000017945 */ /* 0x000fe60003800100 */
[----:B------:R-:W-:Y:S02]  /*1680*/  IMAD.MOV.U32 R2, RZ, RZ, R6 ;  /* 0x000000ffff027224 */ /* 0x000fe400078e0006 */
[----:B------:R-:W-:Y:S01]  /*1690*/  IMAD.MOV.U32 R3, RZ, RZ, R7 ;  /* 0x000000ffff037224 */ /* 0x000fe200078e0007 */
[----:B--2---:R-:W-:-:S13]  /*16a0*/  ISETP.NE.AND P0, PT, R4, -0x1, PT ;  /* 0xffffffff0400780c */ /* 0x004fda0003f05270 */
[----:B------:R-:W-:Y:S05]  /*16b0*/  @P0 BRA `(.L_x_31) ;  /* 0x0000000000500947 */ /* 0x000fea0003800000 */
        /* <DEDUP_REMOVED lines=15> */
.L_x_33:
[----:B------:R-:W-:Y:S05]  /*17b0*/  BSYNC.RECONVERGENT B2 ;  /* 0x0000000000027941 */ /* 0x000fea0003800200 */
.L_x_32:
[----:B-----5:R-:W-:-:S04]  /*17c0*/  ISETP.NE.U32.AND P0, PT, R2, RZ, PT ;  /* 0x000000ff0200720c */ /* 0x020fc80003f05070 */
[----:B------:R-:W-:-:S13]  /*17d0*/  ISETP.NE.AND.EX P0, PT, R3, RZ, PT, P0 ;  /* 0x000000ff0300720c */ /* 0x000fda0003f05300 */
[----:B------:R-:W-:Y:S05]  /*17e0*/  @!P0 BREAK.RELIABLE B1 ;  /* 0x0000000000018942 */ /* 0x000fea0003800100 */
[----:B------:R-:W-:Y:S05]  /*17f0*/  @!P0 BRA `(.L_x_19) ;  /* 0x0000001800748947 */ /* 0x000fea0003800000 */
.L_x_31:
[----:B------:R-:W-:Y:S05]  /*1800*/  BSYNC.RELIABLE B1 ;  /* 0x0000000000017941 */ /* 0x000fea0003800100 */
.L_x_30:
[----:B0-----:R-:W2:Y:S04]  /*1810*/  LDG.E.64 R4, desc[UR6][R8.64+0x8] ;  /* 0x0000080608047981 */ /* 0x001ea8000c1e1b00 */
[----:B--2---:R1:W-:Y:S04]  /*1820*/  ST.E.64 desc[UR6][R4.64], R2 ;  /* 0x0000000204007985 */ /* 0x0043e8000c101b06 */
[----:B------:R-:W2:Y:S04]  /*1830*/  LD.E.64 R6, desc[UR6][R2.64+0x8] ;  /* 0x0000080602067980 */ /* 0x000ea8000c101b00 */
[----:B--2---:R1:W-:Y:S01]  /*1840*/  STG.E.64 desc[UR6][R8.64+0x8], R6 ;  /* 0x0000080608007986 */ /* 0x0043e2000c101b06 */
[----:B------:R-:W-:Y:S05]  /*1850*/  BRA `(.L_x_19) ;  /* 0x00000018005c7947 */ /* 0x000fea0003800000 */
.L_x_7:
[----:B------:R-:W-:-:S05]  /*1860*/  IMAD.MOV.U32 R4, RZ, RZ, -0x3 ;  /* 0xfffffffdff047424 */ /* 0x000fca00078e00ff */
[----:B------:R-:W-:-:S05]  /*1870*/  VIADDMNMX.U32 R4, R13, R4, 0x2, PT ;  /* 0x000000020d047446 */ /* 0x000fca0003800004 */
[----:B------:R-:W-:-:S04]  /*1880*/  IMAD.SHL.U32 R6, R4, 0x4, RZ ;  /* 0x0000000404067824 */ /* 0x000fc800078e00ff */
[----:B------:R-:W0:Y:S02]  /*1890*/  LDC R4, c[0x2][R6+0x10] ;  /* 0x0080040006047b82 */ /* 0x000e240000000800 */
[----:B0-----:R-:W-:-:S04]  /*18a0*/  SHF.R.S32.HI R5, RZ, 0x1f, R4 ;  /* 0x0000001fff057819 */ /* 0x001fc80000011404 */
.L_x_81:
[----:B------:R-:W-:Y:S05]  /*18b0*/  BRX R4 -0x18c0                               (*"BRANCH_TARGETS .L_x_82,.L_x_83,.L_x_84"*) ;  /* 0xffffffe404d07949 */ /* 0x000fea000383ffff */
.L_x_84:
[----:B------:R-:W-:-:S13]  /*18c0*/  ISETP.NE.AND P0, PT, R13, 0x7, PT ;  /* 0x000000070d00780c */ /* 0x000fda0003f05270 */
[----:B------:R-:W-:Y:S05]  /*18d0*/  @P0 BRA `(.L_x_34) ;  /* 0x0000001800300947 */ /* 0x000fea0003800000 */
[----:B------:R-:W2:Y:S04]  /*18e0*/  LDL R3, [R1+0x20] ;  /* 0x0000200001037983 */ /* 0x000ea80000100800 */
[----:B------:R-:W2:Y:S02]  /*18f0*/  LDL R0, [R1+0x48] ;  /* 0x0000480001007983 */ /* 0x000ea40000100800 */
[----:B--2---:R-:W-:-:S04]  /*1900*/  ISETP.NE.AND P0, PT, R3, R0, PT ;  /* 0x000000000300720c */ /* 0x004fc80003f05270 */
[----:B------:R-:W-:Y:S01]  /*1910*/  SEL R0, RZ, 0x1, P0 ;  /* 0x00000001ff007807 */ /* 0x000fe20000000000 */
[----:B------:R-:W-:Y:S08]  /*1920*/  BRA `(.L_x_34) ;  /* 0x00000018001c7947 */ /* 0x000ff00003800000 */
.L_x_82:
[----:B------:R-:W0:Y:S08]  /*1930*/  LDC.64 R6, c[0x0][0x3a0] ;  /* 0x0000e800ff067b82 */ /* 0x000e300000000a00 */
[----:B------:R-:W1:Y:S08]  /*1940*/  LDC.64 R18, c[0x0][0x3c0] ;  /* 0x0000f000ff127b82 */ /* 0x000e700000000a00 */
[----:B------:R-:W2:Y:S01]  /*1950*/  LDC.64 R4, c[0x0][0x388] ;  /* 0x0000e200ff047b82 */ /* 0x000ea20000000a00 */
[----:B0-----:R-:W-:-:S07]  /*1960*/  IMAD.WIDE R6, R3, 0x4, R6 ;  /* 0x0000000403067825 */ /* 0x001fce00078e0206 */
[----:B------:R-:W0:Y:S01]  /*1970*/  LDC.64 R14, c[0x0][0x3a8] ;  /* 0x0000ea00ff0e7b82 */ /* 0x000e220000000a00 */
[----:B------:R-:W1:Y:S01]  /*1980*/  LDG.E R13, desc[UR6][R6.64] ;  /* 0x00000006060d7981 */ /* 0x000e62000c1e1900 */
[----:B--2---:R-:W-:-:S06]  /*1990*/  IMAD.WIDE R4, R3, 0x4, R4 ;  /* 0x0000000403047825 */ /* 0x004fcc00078e0204 */
[----:B------:R-:W0:Y:S01]  /*19a0*/  LDG.E R5, desc[UR6][R4.64] ;  /* 0x0000000604057981 */ /* 0x000e22000c1e1900 */
[----:B-1----:R-:W-:-:S06]  /*19b0*/  IMAD.WIDE R18, R13, 0x4, R18 ;  /* 0x000000040d127825 */ /* 0x002fcc00078e0212 */
[----:B------:R-:W2:Y:S01]  /*19c0*/  LDG.E R18, desc[UR6][R18.64] ;  /* 0x0000000612127981 */ /* 0x000ea2000c1e1900 */
[----:B------:R-:W-:Y:S02]  /*19d0*/  IMAD.MOV.U32 R0, RZ, RZ, 0x1 ;  /* 0x00000001ff007424 */ /* 0x000fe400078e00ff */
[----:B0-----:R-:W-:Y:S01]  /*19e0*/  IMAD.WIDE R14, R5, 0x4, R14 ;  /* 0x00000004050e7825 */ /* 0x001fe200078e020e */
[----:B--2---:R-:W-:-:S13]  /*19f0*/  ISETP.GE.AND P0, PT, R18, 0x1, PT ;  /* 0x000000011200780c */ /* 0x004fda0003f06270 */
[----:B------:R-:W-:Y:S05]  /*1a00*/  @!P0 BRA `(.L_x_19) ;  /* 0x0000001400f08947 */ /* 0x000fea0003800000 */
[----:B------:R0:W5:Y:S01]  /*1a10*/  LDG.E R3, desc[UR6][R14.64] ;  /* 0x000000060e037981 */ /* 0x000162000c1e1900 */
[----:B------:R-:W1:Y:S01]  /*1a20*/  LDC.64 R4, c[0x0][0x3c0] ;  /* 0x0000f000ff047b82 */ /* 0x000e620000000a00 */
[----:B------:R-:W-:Y:S01]  /*1a30*/  IMAD.MOV.U32 R13, RZ, RZ, 0x1 ;  /* 0x00000001ff0d7424 */ /* 0x000fe200078e00ff */
[----:B------:R-:W2:Y:S01]  /*1a40*/  LDCU.64 UR8, c[0x4][URZ] ;  /* 0x01000000ff0877ac */ /* 0x000ea20008000a00 */
[----:B------:R-:W-:Y:S01]  /*1a50*/  IMAD.MOV.U32 R0, RZ, RZ, 0x1 ;  /* 0x00000001ff007424 */ /* 0x000fe200078e00ff */
[----:B------:R-:W-:-:S06]  /*1a60*/  UMOV UR4, URZ ;  /* 0x000000ff00047c82 */ /* 0x000fcc0008000000 */
.L_x_46:
[----:B0----5:R-:W-:-:S05]  /*1a70*/  IMAD R14, R3, UR4, RZ ;  /* 0x00000004030e7c24 */ /* 0x021fca000f8e02ff */
[----:B------:R-:W-:-:S05]  /*1a80*/  LOP3.LUT R21, RZ, R14, RZ, 0x33, !PT ;  /* 0x0000000eff157212 */ /* 0x000fca00078e33ff */
[----:B------:R-:W-:-:S05]  /*1a90*/  IMAD.IADD R15, R2, 0x1, R21 ;  /* 0x00000001020f7824 */ /* 0x000fca00078e0215 */
[----:B--2---:R-:W-:-:S04]  /*1aa0*/  IADD3 R14, P0, PT, R15, UR8, RZ ;  /* 0x000000080f0e7c10 */ /* 0x004fc8000ff1e0ff */
[----:B------:R-:W-:-:S05]  /*1ab0*/  LEA.HI.X.SX32 R15, R15, UR9, 0x1, P0 ;  /* 0x000000090f0f7c11 */ /* 0x000fca00080f0eff */
[----:B------:R-:W2:Y:S01]  /*1ac0*/  LDG.E.U8 R14, desc[UR6][R14.64] ;  /* 0x000000060e0e7981 */ /* 0x000ea2000c1e1100 */
[----:B------:R-:W-:Y:S01]  /*1ad0*/  LOP3.LUT P0, RZ, R0, 0xff, RZ, 0xc0, !PT ;  /* 0x000000ff00ff7812 */ /* 0x000fe2000780c0ff */
[----:B------:R-:W-:Y:S01]  /*1ae0*/  BSSY.RECONVERGENT B1, `(.L_x_35) ;  /* 0x0000051000017945 */ /* 0x000fe20003800200 */
[C---:B--2---:R-:W-:Y:S02]  /*1af0*/  ISETP.NE.AND P2, PT, R14.reuse, RZ, PT ;  /* 0x000000ff0e00720c */ /* 0x044fe40003f45270 */
[----:B------:R-:W-:-:S04]  /*1b00*/  ISETP.NE.AND P0, PT, R14, RZ, P0 ;  /* 0x000000ff0e00720c */ /* 0x000fc80000705270 */
[----:B------:R-:W-:-:S07]  /*1b10*/  SEL R0, RZ, 0x1, !P0 ;  /* 0x00000001ff007807 */ /* 0x000fce0004000000 */
[----:B------:R-:W-:Y:S05]  /*1b20*/  @P2 BRA `(.L_x_36) ;  /* 0x0000000000ac2947 */ /* 0x000fea0003800000 */
[----:B------:R-:W-:-:S13]  /*1b30*/  LOP3.LUT P0, RZ, R13, 0xff, RZ, 0xc0, !PT ;  /* 0x000000ff0dff7812 */ /* 0x000fda000780c0ff */
[----:B------:R-:W2:Y:S01]  /*1b40*/  @!P0 LDG.E R13, desc[UR6][R8.64+0x10] ;  /* 0x00001006080d8981 */ /* 0x000ea2000c1e1900 */
[----:B------:R-:W-:Y:S01]  /*1b50*/  @P0 IMAD.MOV.U32 R22, RZ, RZ, -0x1 ;  /* 0xffffffffff160424 */ /* 0x000fe200078e00ff */
[----:B------:R-:W-:Y:S01]  /*1b60*/  BSSY.RELIABLE B2, `(.L_x_37) ;  /* 0x0000021000027945 */ /* 0x000fe20003800100 */
[----:B------:R-:W-:Y:S01]  /*1b70*/  @P0 IMAD.MOV.U32 R23, RZ, RZ, -0x1 ;  /* 0xffffffffff170424 */ /* 0x000fe200078e00ff */
[----:B------:R0:W-:Y:S01]  /*1b80*/  @P0 STG.E.64 desc[UR6][R8.64], RZ ;  /* 0x000000ff08000986 */ /* 0x0001e2000c101b06 */
[----:B------:R-:W-:-:S03]  /*1b90*/  IMAD.WIDE R18, R21, 0x18, R8 ;  /* 0x0000001815127825 */ /* 0x000fc600078e0208 */
[----:B------:R0:W-:Y:S01]  /*1ba0*/  @P0 STG.E.64 desc[UR6][R8.64+0x8], R8 ;  /* 0x0000080808000986 */ /* 0x0001e2000c101b06 */
[----:B------:R-:W-:Y:S02]  /*1bb0*/  IMAD.MOV.U32 R14, RZ, RZ, R18 ;  /* 0x000000ffff0e7224 */ /* 0x000fe400078e0012 */
[----:B------:R-:W-:Y:S01]  /*1bc0*/  IMAD.MOV.U32 R15, RZ, RZ, R19 ;  /* 0x000000ffff0f7224 */ /* 0x000fe200078e0013 */
[----:B------:R0:W-:Y:S01]  /*1bd0*/  @P0 STG.E.64 desc[UR6][R8.64+0x10], R22 ;  /* 0x0000101608000986 */ /* 0x0001e2000c101b06 */
[----:B--2---:R-:W-:Y:S02]  /*1be0*/  @!P0 ISETP.EQ.AND P2, PT, R13, -0x1, PT ;  /* 0xffffffff0d00880c */ /* 0x004fe40003f42270 */
[----:B------:R-:W-:-:S13]  /*1bf0*/  @P0 PLOP3.LUT P2, PT, PT, PT, PT, 0x80, 0x8 ;  /* 0x000000000008081c */ /* 0x000fda0003f4f070 */
[----:B0-----:R-:W-:Y:S05]  /*1c00*/  @!P2 BRA `(.L_x_38) ;  /* 0x000000000058a947 */ /* 0x001fea0003800000 */
[----:B------:R-:W2:Y:S02]  /*1c10*/  LDG.E R13, desc[UR6][R8.64+0x14] ;  /* 0x00001406080d7981 */ /* 0x000ea4000c1e1900 */
[----:B--2---:R-:W-:-:S13]  /*1c20*/  ISETP.NE.AND P0, PT, R13, -0x1, PT ;  /* 0xffffffff0d00780c */ /* 0x004fda0003f05270 */
        /* <DEDUP_REMOVED lines=14> */
.L_x_40:
[----:B------:R-:W-:Y:S05]  /*1d10*/  BSYNC.RECONVERGENT B3 ;  /* 0x0000000000037941 */ /* 0x000fea0003800200 */
.L_x_39:
[----:B-----5:R-:W-:Y:S02]  /*1d20*/  ISETP.NE.U32.AND P0, PT, R14, RZ, PT ;  /* 0x000000ff0e00720c */ /* 0x020fe40003f05070 */
[----:B------:R-:W-:Y:S02]  /*1d30*/  PRMT R13, RZ, 0x7610, R13 ;  /* 0x00007610ff0d7816 */ /* 0x000fe4000000000d */
[----:B------:R-:W-:-:S13]  /*1d40*/  ISETP.NE.AND.EX P0, PT, R15, RZ, PT, P0 ;  /* 0x000000ff0f00720c */ /* 0x000fda0003f05300 */
[----:B------:R-:W-:Y:S05]  /*1d50*/  @!P0 BREAK.RELIABLE B2 ;  /* 0x0000000000028942 */ /* 0x000fea0003800100 */
[----:B------:R-:W-:Y:S05]  /*1d60*/  @!P0 BRA `(.L_x_41) ;  /* 0x0000000000a08947 */ /* 0x000fea0003800000 */
.L_x_38:
[----:B------:R-:W-:Y:S05]  /*1d70*/  BSYNC.RELIABLE B2 ;  /* 0x0000000000027941 */ /* 0x000fea0003800100 */
.L_x_37:
[----:B0-----:R-:W2:Y:S04]  /*1d80*/  LDG.E.64 R18, desc[UR6][R8.64+0x8] ;  /* 0x0000080608127981 */ /* 0x001ea8000c1e1b00 */
[----:B--2---:R3:W-:Y:S04]  /*1d90*/  ST.E.64 desc[UR6][R18.64], R14 ;  /* 0x0000000e12007985 */ /* 0x0047e8000c101b06 */
[----:B------:R-:W2:Y:S01]  /*1da0*/  LD.E.64 R20, desc[UR6][R14.64+0x8] ;  /* 0x000008060e147980 */ /* 0x000ea2000c101b00 */
[----:B------:R-:W-:-:S03]  /*1db0*/  PRMT R13, RZ, 0x7610, R13 ;  /* 0x00007610ff0d7816 */ /* 0x000fc6000000000d */
[----:B--2---:R3:W-:Y:S01]  /*1dc0*/  STG.E.64 desc[UR6][R8.64+0x8], R20 ;  /* 0x0000081408007986 */ /* 0x0047e2000c101b06 */
[----:B------:R-:W-:Y:S05]  /*1dd0*/  BRA `(.L_x_41) ;  /* 0x0000000000847947 */ /* 0x000fea0003800000 */
.L_x_36:
[----:B------:R-:W-:Y:S05]  /*1de0*/  @!P0 BRA `(.L_x_41) ;  /* 0x0000000000808947 */ /* 0x000fea0003800000 */
        /* <DEDUP_REMOVED lines=22> */
.L_x_45:
[----:B------:R-:W-:Y:S05]  /*1f50*/  BSYNC.RECONVERGENT B3 ;  /* 0x0000000000037941 */ /* 0x000fea0003800200 */
.L_x_44:
[----:B-----5:R-:W-:-:S04]  /*1f60*/  ISETP.NE.U32.AND P0, PT, R20, RZ, PT ;  /* 0x000000ff1400720c */ /* 0x020fc80003f05070 */
[----:B------:R-:W-:-:S13]  /*1f70*/  ISETP.NE.AND.EX P0, PT, R21, RZ, PT, P0 ;  /* 0x000000ff1500720c */ /* 0x000fda0003f05300 */
[----:B------:R-:W-:Y:S05]  /*1f80*/  @!P0 BREAK.RELIABLE B2 ;  /* 0x0000000000028942 */ /* 0x000fea0003800100 */
[----:B------:R-:W-:Y:S05]  /*1f90*/  @!P0 BRA `(.L_x_41) ;  /* 0x0000000000148947 */ /* 0x000fea0003800000 */
.L_x_43:
[----:B------:R-:W-:Y:S05]  /*1fa0*/  BSYNC.RELIABLE B2 ;  /* 0x0000000000027941 */ /* 0x000fea0003800100 */
.L_x_42:
[----:B0-----:R-:W2:Y:S04]  /*1fb0*/  LDG.E.64 R14, desc[UR6][R8.64+0x8] ;  /* 0x00000806080e7981 */ /* 0x001ea8000c1e1b00 */
[----:B--2---:R2:W-:Y:S04]  /*1fc0*/  ST.E.64 desc[UR6][R14.64], R20 ;  /* 0x000000140e007985 */ /* 0x0045e8000c101b06 */
[----:B------:R-:W3:Y:S04]  /*1fd0*/  LD.E.64 R18, desc[UR6][R20.64+0x8] ;  /* 0x0000080614127980 */ /* 0x000ee8000c101b00 */
[----:B---3--:R2:W-:Y:S02]  /*1fe0*/  STG.E.64 desc[UR6][R8.64+0x8], R18 ;  /* 0x0000081208007986 */ /* 0x0085e4000c101b06 */
.L_x_41:
[----:B------:R-:W-:Y:S05]  /*1ff0*/  BSYNC.RECONVERGENT B1 ;  /* 0x0000000000017941 */ /* 0x000fea0003800200 */
.L_x_35:
[----:B0-23--:R-:W1:Y:S02]  /*2000*/  LDG.E R15, desc[UR6][R6.64] ;  /* 0x00000006060f7981 */ /* 0x00de64000c1e1900 */
[----:B-1----:R-:W-:-:S06]  /*2010*/  IMAD.WIDE R14, R15, 0x4, R4 ;  /* 0x000000040f0e7825 */ /* 0x002fcc00078e0204 */
[----:B------:R-:W2:Y:S01]  /*2020*/  LDG.E R14, desc[UR6][R14.64] ;  /* 0x000000060e0e7981 */ /* 0x000ea2000c1e1900 */
[----:B------:R-:W-:-:S06]  /*2030*/  UIADD3 UR4, UPT, UPT, UR4, 0x1, URZ ;  /* 0x0000000104047890 */ /* 0x000fcc000fffe0ff */
[----:B--2---:R-:W-:-:S13]  /*2040*/  ISETP.LE.AND P0, PT, R14, UR4, PT ;  /* 0x000000040e007c0c */ /* 0x004fda000bf03270 */
[----:B------:R-:W-:Y:S05]  /*2050*/  @!P0 BRA `(.L_x_46) ;  /* 0xfffffff800848947 */ /* 0x000fea000383ffff */
[----:B------:R-:W-:Y:S05]  /*2060*/  BRA `(.L_x_19) ;  /* 0x0000001000587947 */ /* 0x000fea0003800000 */
.L_x_83:
[----:B------:R-:W0:Y:S08]  /*2070*/  LDC.64 R6, c[0x0][0x3a0] ;  /* 0x0000e800ff067b82 */ /* 0x000e300000000a00 */
[----:B------:R-:W1:Y:S08]  /*2080*/  LDC.64 R4, c[0x0][0x3c0] ;  /* 0x0000f000ff047b82 */ /* 0x000e700000000a00 */
[----:B------:R-:W2:Y:S01]  /*2090*/  LDC.64 R14, c[0x0][0x388] ;  /* 0x0000e200ff0e7b82 */ /* 0x000ea20000000a00 */
[----:B0-----:R-:W-:-:S05]  /*20a0*/  IMAD.WIDE R6, R3, 0x4, R6 ;  /* 0x0000000403067825 */ /* 0x001fca00078e0206 */
[----:B------:R-:W1:Y:S01]  /*20b0*/  LDG.E R13, desc[UR6][R6.64] ;  /* 0x00000006060d7981 */ /* 0x000e62000c1e1900 */
[----:B--2---:R-:W-:Y:S02]  /*20c0*/  IMAD.WIDE R18, R3, 0x4, R14 ;  /* 0x0000000403127825 */ /* 0x004fe400078e020e */
[----:B------:R-:W0:Y:S04]  /*20d0*/  LDC.64 R14, c[0x0][0x3a8] ;  /* 0x0000ea00ff0e7b82 */ /* 0x000e280000000a00 */
[----:B------:R-:W0:Y:S01]  /*20e0*/  LDG.E R19, desc[UR6][R18.64] ;  /* 0x0000000612137981 */ /* 0x000e22000c1e1900 */
[----:B-1----:R-:W-:-:S06]  /*20f0*/  IMAD.WIDE R4, R13, 0x4, R4 ;  /* 0x000000040d047825 */ /* 0x002fcc00078e0204 */
[----:B------:R-:W2:Y:S01]  /*2100*/  LDG.E R4, desc[UR6][R4.64] ;  /* 0x0000000604047981 */ /* 0x000ea2000c1e1900 */
[----:B------:R-:W-:Y:S01]  /*2110*/  PRMT R0, RZ, 0x7610, R0 ;  /* 0x00007610ff007816 */ /* 0x000fe20000000000 */
[----:B0-----:R-:W-:Y:S01]  /*2120*/  IMAD.WIDE R14, R19, 0x4, R14 ;  /* 0x00000004130e7825 */ /* 0x001fe200078e020e */
[----:B--2---:R-:W-:-:S13]  /*2130*/  ISETP.GE.AND P0, PT, R4, 0x1, PT ;  /* 0x000000010400780c */ /* 0x004fda0003f06270 */
[----:B------:R-:W-:Y:S05]  /*2140*/  @!P0 BRA `(.L_x_19) ;  /* 0x0000001000208947 */ /* 0x000fea0003800000 */
[----:B------:R0:W5:Y:S01]  /*2150*/  LDG.E R3, desc[UR6][R14.64] ;  /* 0x000000060e037981 */ /* 0x000162000c1e1900 */
[----:B------:R-:W1:Y:S01]  /*2160*/  LDC.64 R4, c[0x0][0x3c0] ;  /* 0x0000f000ff047b82 */ /* 0x000e620000000a00 */
[----:B------:R-:W-:Y:S01]  /*2170*/  IMAD.MOV.U32 R13, RZ, RZ, 0x1 ;  /* 0x00000001ff0d7424 */ /* 0x000fe200078e00ff */
[----:B------:R-:W-:Y:S01]  /*2180*/  PRMT R0, RZ, 0x7610, R0 ;  /* 0x00007610ff007816 */ /* 0x000fe20000000000 */
[----:B------:R-:W2:Y:S01]  /*2190*/  LDCU.64 UR8, c[0x4][URZ] ;  /* 0x01000000ff0877ac */ /* 0x000ea20008000a00 */
[----:B------:R-:W-:-:S05]  /*21a0*/  UMOV UR4, URZ ;  /* 0x000000ff00047c82 */ /* 0x000fca0008000000 */
.L_x_58:
        /* <DEDUP_REMOVED lines=9> */
[----:B------:R-:W-:-:S04]  /*2240*/  ISETP.NE.OR P0, PT, R14, RZ, P0 ;  /* 0x000000ff0e00720c */ /* 0x000fc80000705670 */
[----:B------:R-:W-:-:S07]  /*2250*/  SEL R0, RZ, 0x1, !P0 ;  /* 0x00000001ff007807 */ /* 0x000fce0004000000 */
[----:B------:R-:W-:Y:S05]  /*2260*/  @!P2 BRA `(.L_x_48) ;  /* 0x0000000000aca947 */ /* 0x000fea0003800000 */
        /* <DEDUP_REMOVED lines=30> */
.L_x_52:
[----:B------:R-:W-:Y:S05]  /*2450*/  BSYNC.RECONVERGENT B3 ;  /* 0x0000000000037941 */ /* 0x000fea0003800200 */
.L_x_51:
[----:B-----5:R-:W-:Y:S02]  /*2460*/  ISETP.NE.U32.AND P0, PT, R14, RZ, PT ;  /* 0x000000ff0e00720c */ /* 0x020fe40003f05070 */
[----:B------:R-:W-:Y:S02]  /*2470*/  PRMT R13, RZ, 0x7610, R13 ;  /* 0x00007610ff0d7816 */ /* 0x000fe4000000000d */
[----:B------:R-:W-:-:S13]  /*2480*/  ISETP.NE.AND.EX P0, PT, R15, RZ, PT, P0 ;  /* 0x000000ff0f00720c */ /* 0x000fda0003f05300 */
[----:B------:R-:W-:Y:S05]  /*2490*/  @!P0 BREAK.RELIABLE B2 ;  /* 0x0000000000028942 */ /* 0x000fea0003800100 */
[----:B------:R-:W-:Y:S05]  /*24a0*/  @!P0 BRA `(.L_x_53) ;  /* 0x0000000000a08947 */ /* 0x000fea0003800000 */
.L_x_50:
[----:B------:R-:W-:Y:S05]  /*24b0*/  BSYNC.RELIABLE B2 ;  /* 0x0000000000027941 */ /* 0x000fea0003800100 */
.L_x_49:
[----:B0-----:R-:W2:Y:S04]  /*24c0*/  LDG.E.64 R18, desc[UR6][R8.64+0x8] ;  /* 0x0000080608127981 */ /* 0x001ea8000c1e1b00 */
[----:B--2---:R3:W-:Y:S04]  /*24d0*/  ST.E.64 desc[UR6][R18.64], R14 ;  /* 0x0000000e12007985 */ /* 0x0047e8000c101b06 */
[----:B------:R-:W2:Y:S01]  /*24e0*/  LD.E.64 R20, desc[UR6][R14.64+0x8] ;  /* 0x000008060e147980 */ /* 0x000ea2000c101b00 */
[----:B------:R-:W-:-:S03]  /*24f0*/  PRMT R13, RZ, 0x7610, R13 ;  /* 0x00007610ff0d7816 */ /* 0x000fc6000000000d */
[----:B--2---:R3:W-:Y:S01]  /*2500*/  STG.E.64 desc[UR6][R8.64+0x8], R20 ;  /* 0x0000081408007986 */ /* 0x0047e2000c101b06 */
[----:B------:R-:W-:Y:S05]  /*2510*/  BRA `(.L_x_53) ;  /* 0x0000000000847947 */ /* 0x000fea0003800000 */
.L_x_48:
        /* <DEDUP_REMOVED lines=23> */
.L_x_57:
[----:B------:R-:W-:Y:S05]  /*2690*/  BSYNC.RECONVERGENT B3 ;  /* 0x0000000000037941 */ /* 0x000fea0003800200 */
.L_x_56:
[----:B-----5:R-:W-:-:S04]  /*26a0*/  ISETP.NE.U32.AND P0, PT, R20, RZ, PT ;  /* 0x000000ff1400720c */ /* 0x020fc80003f05070 */
[----:B------:R-:W-:-:S13]  /*26b0*/  ISETP.NE.AND.EX P0, PT, R21, RZ, PT, P0 ;  /* 0x000000ff1500720c */ /* 0x000fda0003f05300 */
[----:B------:R-:W-:Y:S05]  /*26c0*/  @!P0 BREAK.RELIABLE B2 ;  /* 0x0000000000028942 */ /* 0x000fea0003800100 */
[----:B------:R-:W-:Y:S05]  /*26d0*/  @!P0 BRA `(.L_x_53) ;  /* 0x0000000000148947 */ /* 0x000fea0003800000 */
.L_x_55:
[----:B------:R-:W-:Y:S05]  /*26e0*/  BSYNC.RELIABLE B2 ;  /* 0x0000000000027941 */ /* 0x000fea0003800100 */
.L_x_54:
[----:B0-----:R-:W2:Y:S04]  /*26f0*/  LDG.E.64 R14, desc[UR6][R8.64+0x8] ;  /* 0x00000806080e7981 */ /* 0x001ea8000c1e1b00 */
[----:B--2---:R2:W-:Y:S04]  /*2700*/  ST.E.64 desc[UR6][R14.64], R20 ;  /* 0x000000140e007985 */ /* 0x0045e8000c101b06 */
[----:B------:R-:W3:Y:S04]  /*2710*/  LD.E.64 R18, desc[UR6][R20.64+0x8] ;  /* 0x0000080614127980 */ /* 0x000ee8000c101b00 */
[----:B---3--:R2:W-:Y:S02]  /*2720*/  STG.E.64 desc[UR6][R8.64+0x8], R18 ;  /* 0x0000081208007986 */ /* 0x0085e4000c101b06 */
.L_x_53:
[----:B------:R-:W-:Y:S05]  /*2730*/  BSYNC.RECONVERGENT B1 ;  /* 0x0000000000017941 */ /* 0x000fea0003800200 */
.L_x_47:
[----:B0-23--:R-:W1:Y:S02]  /*2740*/  LDG.E R15, desc[UR6][R6.64] ;  /* 0x00000006060f7981 */ /* 0x00de64000c1e1900 */
[----:B-1----:R-:W-:-:S06]  /*2750*/  IMAD.WIDE R14, R15, 0x4, R4 ;  /* 0x000000040f0e7825 */ /* 0x002fcc00078e0204 */
[----:B------:R-:W2:Y:S01]  /*2760*/  LDG.E R14, desc[UR6][R14.64] ;  /* 0x000000060e0e7981 */ /* 0x000ea2000c1e1900 */
[----:B------:R-:W-:-:S06]  /*2770*/  UIADD3 UR4, UPT, UPT, UR4, 0x1, URZ ;  /* 0x0000000104047890 */ /* 0x000fcc000fffe0ff */
[----:B--2---:R-:W-:-:S13]  /*2780*/  ISETP.LE.AND P0, PT, R14, UR4, PT ;  /* 0x000000040e007c0c */ /* 0x004fda000bf03270 */
[----:B------:R-:W-:Y:S05]  /*2790*/  @!P0 BRA `(.L_x_58) ;  /* 0xfffffff800848947 */ /* 0x000fea000383ffff */
[----:B------:R-:W-:Y:S05]  /*27a0*/  BRA `(.L_x_19) ;  /* 0x0000000800887947 */ /* 0x000fea0003800000 */
.L_x_6:
[----:B------:R-:W-:-:S13]  /*27b0*/  ISETP.GT.AND P0, PT, R13, 0xa, PT ;  /* 0x0000000a0d00780c */ /* 0x000fda0003f04270 */
[----:B------:R-:W-:Y:S05]  /*27c0*/  @P0 BRA `(.L_x_59) ;  /* 0x0000000000900947 */ /* 0x000fea0003800000 */
[----:B------:R-:W-:-:S05]  /*27d0*/  IMAD.MOV.U32 R2, RZ, RZ, -0x8 ;  /* 0xfffffff8ff027424 */ /* 0x000fca00078e00ff */
[----:B------:R-:W-:-:S05]  /*27e0*/  VIADDMNMX.U32 R2, R13, R2, 0x3, PT ;  /* 0x000000030d027446 */ /* 0x000fca0003800002 */
[----:B------:R-:W-:-:S04]  /*27f0*/  IMAD.SHL.U32 R4, R2, 0x4, RZ ;  /* 0x0000000402047824 */ /* 0x000fc800078e00ff */
[----:B------:R-:W0:Y:S02]  /*2800*/  LDC R2, c[0x2][R4+0x1c] ;  /* 0x0080070004027b82 */ /* 0x000e240000000800 */
[----:B0-----:R-:W-:-:S04]  /*2810*/  SHF.R.S32.HI R3, RZ, 0x1f, R2 ;  /* 0x0000001fff037819 */ /* 0x001fc80000011402 */
.L_x_85:
[----:B------:R-:W-:Y:S05]  /*2820*/  BRX R2 -0x2830                               (*"BRANCH_TARGETS .L_x_86,.L_x_87,.L_x_88,.L_x_34"*) ;  /* 0xffffffd402f47949 */ /* 0x000fea000383ffff */
.L_x_88:
[----:B------:R-:W2:Y:S04]  /*2830*/  LDL.64 R14, [R1+0x10] ;  /* 0x00001000010e7983 */ /* 0x000ea80000100a00 */
[----:B------:R-:W2:Y:S04]  /*2840*/  LDL.128 R4, [R1+0x30] ;  /* 0x0000300001047983 */ /* 0x000ea80000100c00 */
[----:B------:R-:W3:Y:S01]  /*2850*/  LDL.64 R2, [R1+0x8] ;  /* 0x0000080001027983 */ /* 0x000ee20000100a00 */
[----:B------:R-:W-:Y:S01]  /*2860*/  UMOV UR4, 0x47ae147b ;  /* 0x47ae147b00047882 */ /* 0x000fe20000000000 */
[----:B------:R-:W-:Y:S01]  /*2870*/  UMOV UR5, 0x3f447ae1 ;  /* 0x3f447ae100057882 */ /* 0x000fe20000000000 */
[----:B--2---:R-:W-:-:S02]  /*2880*/  DADD R6, R14, -R6 ;  /* 0x000000000e067229 */ /* 0x004fc40000000806 */
[----:B---3--:R-:W-:-:S06]  /*2890*/  DADD R2, R2, -R4 ;  /* 0x0000000002027229 */ /* 0x008fcc0000000804 */
[----:B------:R-:W-:-:S08]  /*28a0*/  DMUL R6, R6, R6 ;  /* 0x0000000606067228 */ /* 0x000fd00000000000 */
[----:B------:R-:W-:-:S08]  /*28b0*/  DFMA R6, R2, R2, R6 ;  /* 0x000000020206722b */ /* 0x000fd00000000006 */
[----:B------:R-:W-:-:S06]  /*28c0*/  DSETP.GTU.AND P0, PT, R6, UR4, PT ;  /* 0x0000000406007e2a */ /* 0x000fcc000bf0c000 */
[----:B------:R-:W-:Y:S01]  /*28d0*/  SEL R0, RZ, 0x1, P0 ;  /* 0x00000001ff007807 */ /* 0x000fe20000000000 */
[----:B------:R-:W-:Y:S07]  /*28e0*/  BRA `(.L_x_34) ;  /* 0x00000008002c7947 */ /* 0x000fee0003800000 */
.L_x_86:
[----:B------:R-:W2:Y:S04]  /*28f0*/  LDL.64 R4, [R1+0x18] ;  /* 0x0000180001047983 */ /* 0x000ea80000100a00 */
[----:B------:R-:W2:Y:S02]  /*2900*/  LDL.64 R2, [R1+0x40] ;  /* 0x0000400001027983 */ /* 0x000ea40000100a00 */
[----:B--2---:R-:W-:-:S08]  /*2910*/  DADD R2, -R2, R4 ;  /* 0x0000000002027229 */ /* 0x004fd00000000104 */
[----:B------:R-:W-:-:S06]  /*2920*/  DSETP.GTU.AND P0, PT, |R2|, 50, PT ;  /* 0x404900000200742a */ /* 0x000fcc0003f0c200 */
[----:B------:R-:W-:Y:S01]  /*2930*/  SEL R0, RZ, 0x1, P0 ;  /* 0x00000001ff007807 */ /* 0x000fe20000000000 */
[----:B------:R-:W-:Y:S07]  /*2940*/  BRA `(.L_x_34) ;  /* 0x0000000800147947 */ /* 0x000fee0003800000 */
.L_x_87:
        /* <DEDUP_REMOVED lines=12> */
.L_x_59:
[----:B------:R-:W-:-:S05]  /*2a10*/  IMAD.MOV.U32 R2, RZ, RZ, -0xb ;  /* 0xfffffff5ff027424 */ /* 0x000fca00078e00ff */
[----:B------:R-:W-:-:S05]  /*2a20*/  VIADDMNMX.U32 R2, R13, R2, 0x3, PT ;  /* 0x000000030d027446 */ /* 0x000fca0003800002 */
[----:B------:R-:W-:-:S04]  /*2a30*/  IMAD.SHL.U32 R2, R2, 0x4, RZ ;  /* 0x0000000402027824 */ /* 0x000fc800078e00ff */
[----:B------:R-:W0:Y:S02]  /*2a40*/  LDC R4, c[0x2][R2+0x2c] ;  /* 0x00800b0002047b82 */ /* 0x000e240000000800 */
[----:B0-----:R-:W-:-:S04]  /*2a50*/  SHF.R.S32.HI R5, RZ, 0x1f, R4 ;  /* 0x0000001fff057819 */ /* 0x001fc80000011404 */
.L_x_90:
[----:B------:R-:W-:Y:S05]  /*2a60*/  BRX R4 -0x2a70                               (*"BRANCH_TARGETS .L_x_91,.L_x_92,.L_x_93,.L_x_34"*) ;  /* 0xffffffd404647949 */ /* 0x000fea000383ffff */
.L_x_93:
        /* <DEDUP_REMOVED lines=9> */
[----:B------:R-:W-:Y:S05]  /*2b00*/  @P2 BRA `(.L_x_61) ;  /* 0x00000000002c2947 */ /* 0x000fea0003800000 */
        /* <DEDUP_REMOVED lines=11> */
.L_x_61:
[----:B------:R-:W-:Y:S05]  /*2bc0*/  BSYNC.RECONVERGENT B1 ;  /* 0x0000000000017941 */ /* 0x000fea0003800200 */
.L_x_60:
        /* <DEDUP_REMOVED lines=18> */
.L_x_65:
[----:B------:R-:W-:Y:S05]  /*2cf0*/  BSYNC.RECONVERGENT B2 ;  /* 0x0000000000027941 */ /* 0x000fea0003800200 */
.L_x_64:
[----:B-----5:R-:W-:-:S04]  /*2d00*/  ISETP.NE.U32.AND P0, PT, R6, RZ, PT ;  /* 0x000000ff0600720c */ /* 0x020fc80003f05070 */
[----:B------:R-:W-:-:S13]  /*2d10*/  ISETP.NE.AND.EX P0, PT, R7, RZ, PT, P0 ;  /* 0x000000ff0700720c */ /* 0x000fda0003f05300 */
[----:B------:R-:W-:Y:S05]  /*2d20*/  @!P0 BRA `(.L_x_63) ;  /* 0x0000000000108947 */ /* 0x000fea0003800000 */
[----:B0-----:R-:W2:Y:S04]  /*2d30*/  LDG.E.64 R14, desc[UR6][R8.64+0x8] ;  /* 0x00000806080e7981 */ /* 0x001ea8000c1e1b00 */
[----:B--2---:R1:W-:Y:S04]  /*2d40*/  ST.E.64 desc[UR6][R14.64], R6 ;  /* 0x000000060e007985 */ /* 0x0043e8000c101b06 */
[----:B------:R-:W2:Y:S04]  /*2d50*/  LD.E.64 R18, desc[UR6][R6.64+0x8] ;  /* 0x0000080606127980 */ /* 0x000ea8000c101b00 */
[----:B--2---:R1:W-:Y:S02]  /*2d60*/  STG.E.64 desc[UR6][R8.64+0x8], R18 ;  /* 0x0000081208007986 */ /* 0x0043e4000c101b06 */
.L_x_63:
[----:B------:R-:W-:Y:S05]  /*2d70*/  BSYNC.RECONVERGENT B1 ;  /* 0x0000000000017941 */ /* 0x000fea0003800200 */
.L_x_62:
        /* <DEDUP_REMOVED lines=34> */
.L_x_69:
[----:B------:R-:W-:Y:S05]  /*2fa0*/  BSYNC.RECONVERGENT B2 ;  /* 0x0000000000027941 */ /* 0x000fea0003800200 */
.L_x_68:
[----:B-----5:R-:W-:-:S04]  /*2fb0*/  ISETP.NE.U32.AND P0, PT, R2, RZ, PT ;  /* 0x000000ff0200720c */ /* 0x020fc80003f05070 */
[----:B------:R-:W-:-:S13]  /*2fc0*/  ISETP.NE.AND.EX P0, PT, R3, RZ, PT, P0 ;  /* 0x000000ff0300720c */ /* 0x000fda0003f05300 */
[----:B------:R-:W-:Y:S05]  /*2fd0*/  @!P0 BREAK.RELIABLE B1 ;  /* 0x0000000000018942 */ /* 0x000fea0003800100 */
[----:B------:R-:W-:Y:S05]  /*2fe0*/  @!P0 BRA `(.L_x_19) ;  /* 0x0000000000788947 */ /* 0x000fea0003800000 */
.L_x_67:
[----:B------:R-:W-:Y:S05]  /*2ff0*/  BSYNC.RELIABLE B1 ;  /* 0x0000000000017941 */ /* 0x000fea0003800100 */
.L_x_66:
[----:B0-----:R-:W2:Y:S04]  /*3000*/  LDG.E.64 R4, desc[UR6][R8.64+0x8] ;  /* 0x0000080608047981 */ /* 0x001ea8000c1e1b00 */
[----:B--2---:R0:W-:Y:S04]  /*3010*/  ST.E.64 desc[UR6][R4.64], R2 ;  /* 0x0000000204007985 */ /* 0x0041e8000c101b06 */
[----:B------:R-:W2:Y:S04]  /*3020*/  LD.E.64 R6, desc[UR6][R2.64+0x8] ;  /* 0x0000080602067980 */ /* 0x000ea8000c101b00 */
[----:B--2---:R0:W-:Y:S01]  /*3030*/  STG.E.64 desc[UR6][R8.64+0x8], R6 ;  /* 0x0000080608007986 */ /* 0x0041e2000c101b06 */
[----:B------:R-:W-:Y:S05]  /*3040*/  BRA `(.L_x_19) ;  /* 0x0000000000607947 */ /* 0x000fea0003800000 */
.L_x_91:
        /* <DEDUP_REMOVED lines=9> */
[----:B------:R-:W-:-:S06]  /*30e0*/  DSETP.NEU.AND P0, PT, R6, RZ, PT ;  /* 0x000000ff0600722a */ /* 0x000fcc0003f0d000 */
[----:B------:R-:W-:-:S06]  /*30f0*/  DSETP.LEU.AND P0, PT, R6, UR4, P0 ;  /* 0x0000000406007e2a */ /* 0x000fcc000870b000 */
[----:B------:R-:W-:Y:S01]  /*3100*/  SEL R0, RZ, 0x1, !P0 ;  /* 0x00000001ff007807 */ /* 0x000fe20004000000 */
[----:B------:R-:W-:Y:S07]  /*3110*/  BRA `(.L_x_34) ;  /* 0x0000000000207947 */ /* 0x000fee0003800000 */
.L_x_92:
[----:B------:R-:W2:Y:S04]  /*3120*/  LDL.64 R4, [R1+0x8] ;  /* 0x0000080001047983 */ /* 0x000ea80000100a00 */
[----:B------:R-:W3:Y:S01]  /*3130*/  LDL.64 R2, [R1+0x10] ;  /* 0x0000100001027983 */ /* 0x000ee20000100a00 */
[----:B--2---:R-:W-:Y:S02]  /*3140*/  DSETP.GTU.AND P0, PT, R4, 24, PT ;  /* 0x403800000400742a */ /* 0x004fe40003f0c000 */
[----:B---3--:R-:W-:-:S04]  /*3150*/  DSETP.GTU.AND P2, PT, R2, 116, PT ;  /* 0x405d00000200742a */ /* 0x008fc80003f4c000 */
[----:B------:R-:W-:Y:S02]  /*3160*/  DSETP.GE.AND P0, PT, R4, 20, !P0 ;  /* 0x403400000400742a */ /* 0x000fe40004706000 */
[----:B------:R-:W-:-:S06]  /*3170*/  DSETP.GE.AND P2, PT, R2, 112, !P2 ;  /* 0x405c00000200742a */ /* 0x000fcc0005746000 */
[----:B------:R-:W-:-:S04]  /*3180*/  PLOP3.LUT P0, PT, P2, P0, PT, 0x80, 0x8 ;  /* 0x000000000008781c */ /* 0x000fc80001701070 */
[----:B------:R-:W-:-:S09]  /*3190*/  SEL R0, RZ, 0x1, !P0 ;  /* 0x00000001ff007807 */ /* 0x000fd20004000000 */
.L_x_34:
[----:B------:R-:W2:Y:S04]  /*31a0*/  LDL R2, [R1] ;  /* 0x0000000001027983 */ /* 0x000ea80000100800 */
[----:B------:R-:W2:Y:S04]  /*31b0*/  LDL R3, [R1+0x28] ;  /* 0x0000280001037983 */ /* 0x000ea80000100800 */
[----:B--2---:R0:W-:Y:S02]  /*31c0*/  STG.E.64 desc[UR6][R8.64+0x10], R2 ;  /* 0x0000100208007986 */ /* 0x0041e4000c101b06 */
.L_x_19:
[----:B------:R-:W-:Y:S05]  /*31d0*/  BSYNC.RECONVERGENT B0 ;  /* 0x0000000000007941 */ /* 0x000fea0003800200 */
.L_x_5:
[----:B------:R-:W-:Y:S05]  /*31e0*/  WARPSYNC.ALL ;  /* 0x0000000000007948 */ /* 0x000fea0003800000 */
[----:B------:R0:W-:Y:S01]  /*31f0*/  STG.E.U8 desc[UR6][R10.64], R0 ;  /* 0x000000000a007986 */ /* 0x0001e2000c101106 */
[----:B------:R-:W-:Y:S05]  /*3200*/  @P1 BRA `(.L_x_70) ;  /* 0xffffffd400a01947 */ /* 0x000fea000383ffff */
.L_x_4:
[----:B0-----:R-:W0:Y:S01]  /*3210*/  LDC R0, c[0x0][0x3b4] ;  /* 0x0000ed00ff007b82 */ /* 0x001e220000000800 */
[----:B------:R-:W0:Y:S02]  /*3220*/  LDCU UR4, c[0x0][0x410] ;  /* 0x00008200ff0477ac */ /* 0x000e240008000800 */
[----:B0-----:R-:W-:-:S13]  /*3230*/  ISETP.NE.AND P0, PT, R0, UR4, PT ;  /* 0x0000000400007c0c */ /* 0x001fda000bf05270 */
[----:B------:R-:W-:Y:S05]  /*3240*/  @P0 EXIT ;  /* 0x000000000000094d */ /* 0x000fea0003800000 */
[----:B------:R-:W1:Y:S02]  /*3250*/  LDCU.64 UR4, c[0x4][URZ] ;  /* 0x01000000ff0477ac */ /* 0x000e640008000a00 */
[----:B-12345:R-:W-:-:S04]  /*3260*/  IADD3 R2, P0, PT, R16, UR4, RZ ;  /* 0x0000000410027c10 */ /* 0x03efc8000ff1e0ff */
[----:B------:R-:W-:-:S05]  /*3270*/  LEA.HI.X.SX32 R3, R16, UR5, 0x1, P0 ;  /* 0x0000000510037c11 */ /* 0x000fca00080f0eff */
[----:B------:R-:W2:Y:S01]  /*3280*/  LDG.E.S8 R7, desc[UR6][R2.64+-0x1] ;  /* 0xffffff0602077981 */ /* 0x000ea2000c1e1300 */
[----:B------:R-:W2:Y:S03]  /*3290*/  LDC.64 R4, c[0x0][0x3f0] ;  /* 0x0000fc00ff047b82 */ /* 0x000ea60000000a00 */
[----:B--2---:R0:W-:Y:S04]  /*32a0*/  STG.E.U16 desc[UR6][R4.64], R7 ;  /* 0x0000000704007986 */ /* 0x0041e8000c101506 */
[----:B------:R-:W2:Y:S02]  /*32b0*/  LDG.E.U8 R0, desc[UR6][R2.64+-0x1] ;  /* 0xffffff0602007981 */ /* 0x000ea4000c1e1100 */
[----:B--2---:R-:W-:-:S13]  /*32c0*/  ISETP.NE.AND P0, PT, R0, RZ, PT ;  /* 0x000000ff0000720c */ /* 0x004fda0003f05270 */
[----:B0-----:R-:W-:Y:S05]  /*32d0*/  @P0 EXIT ;  /* 0x000000000000094d */ /* 0x001fea0003800000 */
[----:B------:R-:W0:Y:S01]  /*32e0*/  LDC.64 R2, c[0x4][0x8] ;  /* 0x01000200ff027b82 */ /* 0x000e220000000a00 */
[----:B------:R-:W-:Y:S01]  /*32f0*/  BSSY.RECONVERGENT B0, `(.L_x_71) ;  /* 0x0000015000007945 */ /* 0x000fe20003800200 */
[----:B------:R-:W-:-:S06]  /*3300*/  IMAD.MOV.U32 R9, RZ, RZ, RZ ;  /* 0x000000ffff097224 */ /* 0x000fcc00078e00ff */
[----:B------:R-:W1:Y:S01]  /*3310*/  LDC.64 R6, c[0x0][0x3f8] ;  /* 0x0000fe00ff067b82 */ /* 0x000e620000000a00 */
[----:B0-----:R-:W-:-:S03]  /*3320*/  IMAD.WIDE R16, R16, 0x18, R2 ;  /* 0x0000001810107825 */ /* 0x001fc600078e0202 */
[----:B------:R-:W-:-:S04]  /*3330*/  IADD3 R4, P0, PT, R16, -0x18, RZ ;  /* 0xffffffe810047810 */ /* 0x000fc80007f1e0ff */
[----:B------:R-:W-:-:S09]  /*3340*/  IADD3.X R5, PT, PT, R17, -0x1, RZ, P0, !PT ;  /* 0xffffffff11057810 */ /* 0x000fd200007fe4ff */
.L_x_74:
[----:B------:R-:W-:Y:S01]  /*3350*/  ISETP.GT.U32.AND P0, PT, R9, 0x1387, PT ;  /* 0x000013870900780c */ /* 0x000fe20003f04070 */
[----:B------:R-:W-:-:S12]  /*3360*/  BSSY.RECONVERGENT B1, `(.L_x_72) ;  /* 0x0000008000017945 */ /* 0x000fd80003800200 */
[----:B0-----:R-:W-:Y:S05]  /*3370*/  @P0 BRA `(.L_x_73) ;  /* 0x0000000000180947 */ /* 0x001fea0003800000 */
[----:B------:R-:W2:Y:S01]  /*3380*/  LD.E R11, desc[UR6][R4.64+0x10] ;  /* 0x00001006040b7980 */ /* 0x000ea2000c101900 */
[----:B------:R-:W-:-:S04]  /*3390*/  IMAD.SHL.U32 R3, R9, 0x2, RZ ;  /* 0x0000000209037824 */ /* 0x000fc800078e00ff */
[----:B-1----:R-:W-:-:S05]  /*33a0*/  IMAD.WIDE.U32 R2, R3, 0x4, R6 ;  /* 0x0000000403027825 */ /* 0x002fca00078e0006 */
[----:B--2---:R0:W-:Y:S04]  /*33b0*/  STG.E desc[UR6][R2.64], R11 ;  /* 0x0000000b02007986 */ /* 0x0041e8000c101906 */
[----:B------:R-:W2:Y:S04]  /*33c0*/  LD.E R13, desc[UR6][R4.64+0x14] ;  /* 0x00001406040d7980 */ /* 0x000ea8000c101900 */
[----:B--2---:R0:W-:Y:S02]  /*33d0*/  STG.E desc[UR6][R2.64+0x4], R13 ;  /* 0x0000040d02007986 */ /* 0x0041e4000c101906 */
.L_x_73:
[----:B------:R-:W-:Y:S05]  /*33e0*/  BSYNC.RECONVERGENT B1 ;  /* 0x0000000000017941 */ /* 0x000fea0003800200 */
.L_x_72:
[----:B------:R-:W2:Y:S01]  /*33f0*/  LD.E.64 R4, desc[UR6][R4.64] ;  /* 0x0000000604047980 */ /* 0x000ea2000c101b00 */
[----:B------:R-:W-:Y:S01]  /*3400*/  VIADD R9, R9, 0x1 ;  /* 0x0000000109097836 */ /* 0x000fe20000000000 */
[----:B--2---:R-:W-:-:S04]  /*3410*/  ISETP.NE.U32.AND P0, PT, R4, RZ, PT ;  /* 0x000000ff0400720c */ /* 0x004fc80003f05070 */
[----:B------:R-:W-:-:S13]  /*3420*/  ISETP.NE.AND.EX P0, PT, R5, RZ, PT, P0 ;  /* 0x000000ff0500720c */ /* 0x000fda0003f05300 */
[----:B------:R-:W-:Y:S05]  /*3430*/  @P0 BRA `(.L_x_74) ;  /* 0xfffffffc00c40947 */ /* 0x000fea000383ffff */
[----:B------:R-:W-:Y:S05]  /*3440*/  BSYNC.RECONVERGENT B0 ;  /* 0x0000000000007941 */ /* 0x000fea0003800200 */
.L_x_71:
[----:B0-----:R-:W0:Y:S01]  /*3450*/  LDC.64 R2, c[0x0][0x408] ;  /* 0x00010200ff027b82 */ /* 0x001e220000000a00 */
[----:B-1----:R-:W-:-:S07]  /*3460*/  VIMNMX.U32 R7, PT, PT, R9, 0x1388, PT ;  /* 0x0000138809077848 */ /* 0x002fce0003fe0000 */
[----:B------:R-:W1:Y:S01]  /*3470*/  LDC.64 R4, c[0x0][0x400] ;  /* 0x00010000ff047b82 */ /* 0x000e620000000a00 */
[----:B0-----:R-:W-:Y:S04]  /*3480*/  STG.E desc[UR6][R2.64], R9 ;  /* 0x0000000902007986 */ /* 0x001fe8000c101906 */
[----:B-1----:R-:W-:Y:S01]  /*3490*/  STG.E desc[UR6][R4.64], R7 ;  /* 0x0000000704007986 */ /* 0x002fe2000c101906 */
[----:B------:R-:W-:Y:S05]  /*34a0*/  EXIT ;  /* 0x000000000000794d */ /* 0x000fea0003800000 */
.L_x_75:
[----:B------:R-:W-:-:S00]  /*34b0*/  BRA `(.L_x_75) ;  /* 0xfffffffc00fc7947 */ /* 0x000fc0000383ffff */
[----:B------:R-:W-:-:S00]  /*34c0*/  NOP ;  /* 0x0000000000007918 */ /* 0x000fc00000000000 */
        /* <DEDUP_REMOVED lines=11> */
.L_x_95:


//--------------------- .nv.shared.reserved.0     --------------------------
	.section	.nv.shared.reserved.0,"aw",@nobits
	.weak		__nv_reservedSMEM_offset_0_alias
	.size		__nv_reservedSMEM_offset_0_alias, 0, 64
	.other		__nv_reservedSMEM_offset_0_alias,@"STO_CUDA_RESERVED_SHARED STV_DEFAULT"
__nv_reservedSMEM_offset_0_alias:
	.zero		0
	.zero		64


//--------------------- .nv.global                --------------------------
	.section	.nv.global,"aw",@nobits
	.align	8
.nv.global:
	.type		links,@object
	.size		links,(truth_values - links)
links:
	.zero		72000000
	.type		truth_values,@object
	.size		truth_values,(.L_0 - truth_values)
truth_values:
	.zero		3000000
.L_0:


//--------------------- .nv.constant0.evaluation  --------------------------
	.section	.nv.constant0.evaluation,"a",@progbits
	.sectionflags	@""
	.align	4
.nv.constant0.evaluation:
	.zero		1048


//--------------------- SYMBOLS --------------------------

	.type		.nv.reservedSmem.offset0,@object
	.size		.nv.reservedSmem.offset0,0x4
